//
// Generated by NVIDIA NVVM Compiler
//
// Compiler Build ID: CL-36424714
// Cuda compilation tools, release 13.0, V13.0.88
// Based on NVVM 20.0.0
//

.version 9.0
.target sm_100
.address_size 64

	// .globl	_ZN8pygpukit3ops2nn15gelu_f32_kernelEPKfPfm

.visible .entry _ZN8pygpukit3ops2nn15gelu_f32_kernelEPKfPfm(
	.param .u64 .ptr .align 1 _ZN8pygpukit3ops2nn15gelu_f32_kernelEPKfPfm_param_0,
	.param .u64 .ptr .align 1 _ZN8pygpukit3ops2nn15gelu_f32_kernelEPKfPfm_param_1,
	.param .u64 _ZN8pygpukit3ops2nn15gelu_f32_kernelEPKfPfm_param_2
)
{
	.reg .pred 	%p<4>;
	.reg .b32 	%r<5>;
	.reg .b32 	%f<24>;
	.reg .b64 	%rd<10>;

	ld.param.u64 	%rd2, [_ZN8pygpukit3ops2nn15gelu_f32_kernelEPKfPfm_param_0];
	ld.param.u64 	%rd3, [_ZN8pygpukit3ops2nn15gelu_f32_kernelEPKfPfm_param_1];
	ld.param.u64 	%rd4, [_ZN8pygpukit3ops2nn15gelu_f32_kernelEPKfPfm_param_2];
	mov.u32 	%r1, %ctaid.x;
	mov.u32 	%r2, %ntid.x;
	mov.u32 	%r3, %tid.x;
	mad.lo.s32 	%r4, %r1, %r2, %r3;
	cvt.u64.u32 	%rd1, %r4;
	setp.le.u64 	%p1, %rd4, %rd1;
	@%p1 bra 	$L__BB0_2;
	cvta.to.global.u64 	%rd5, %rd2;
	cvta.to.global.u64 	%rd6, %rd3;
	shl.b64 	%rd7, %rd1, 2;
	add.s64 	%rd8, %rd5, %rd7;
	ld.global.nc.f32 	%f1, [%rd8];
	mul.f32 	%f2, %f1, %f1;
	mul.f32 	%f3, %f1, %f2;
	mul.f32 	%f4, %f1, 0f3F000000;
	fma.rn.f32 	%f5, %f3, 0f3D372713, %f1;
	mul.f32 	%f6, %f5, 0f3F4C422A;
	abs.f32 	%f7, %f6;
	mul.f32 	%f8, %f7, 0f4038AA3B;
	ex2.approx.ftz.f32 	%f9, %f8;
	add.f32 	%f10, %f9, 0f3F800000;
	rcp.approx.ftz.f32 	%f11, %f10;
	fma.rn.f32 	%f12, %f11, 0fC0000000, 0f3F800000;
	setp.ge.f32 	%p2, %f7, 0f41102CB4;
	selp.f32 	%f13, 0f3F800000, %f12, %p2;
	copysign.f32 	%f14, %f6, %f13;
	mul.f32 	%f15, %f6, %f6;
	fma.rn.f32 	%f16, %f15, 0f3C80F082, 0fBD563CAE;
	fma.rn.f32 	%f17, %f16, %f15, 0f3E085941;
	fma.rn.f32 	%f18, %f17, %f15, 0fBEAAA9ED;
	fma.rn.f32 	%f19, %f18, %f15, 0f00000000;
	fma.rn.f32 	%f20, %f19, %f6, %f6;
	setp.ge.f32 	%p3, %f7, 0f3F19999A;
	selp.f32 	%f21, %f14, %f20, %p3;
	add.f32 	%f22, %f21, 0f3F800000;
	mul.f32 	%f23, %f4, %f22;
	add.s64 	%rd9, %rd6, %rd7;
	st.global.f32 	[%rd9], %f23;
$L__BB0_2:
	ret;

}
	// .globl	_ZN8pygpukit3ops2nn15gelu_f64_kernelEPKdPdm
.visible .entry _ZN8pygpukit3ops2nn15gelu_f64_kernelEPKdPdm(
	.param .u64 .ptr .align 1 _ZN8pygpukit3ops2nn15gelu_f64_kernelEPKdPdm_param_0,
	.param .u64 .ptr .align 1 _ZN8pygpukit3ops2nn15gelu_f64_kernelEPKdPdm_param_1,
	.param .u64 _ZN8pygpukit3ops2nn15gelu_f64_kernelEPKdPdm_param_2
)
{
	.reg .pred 	%p<4>;
	.reg .b32 	%r<8>;
	.reg .b32 	%f<5>;
	.reg .b64 	%rd<11>;
	.reg .b64 	%fd<54>;

	ld.param.u64 	%rd2, [_ZN8pygpukit3ops2nn15gelu_f64_kernelEPKdPdm_param_0];
	ld.param.u64 	%rd3, [_ZN8pygpukit3ops2nn15gelu_f64_kernelEPKdPdm_param_1];
	ld.param.u64 	%rd4, [_ZN8pygpukit3ops2nn15gelu_f64_kernelEPKdPdm_param_2];
	mov.u32 	%r2, %ctaid.x;
	mov.u32 	%r3, %ntid.x;
	mov.u32 	%r4, %tid.x;
	mad.lo.s32 	%r5, %r2, %r3, %r4;
	cvt.u64.u32 	%rd1, %r5;
	setp.le.u64 	%p1, %rd4, %rd1;
	@%p1 bra 	$L__BB1_5;
	cvta.to.global.u64 	%rd5, %rd2;
	shl.b64 	%rd6, %rd1, 3;
	add.s64 	%rd7, %rd5, %rd6;
	ld.global.nc.f64 	%fd1, [%rd7];
	mul.f64 	%fd7, %fd1, %fd1;
	mul.f64 	%fd8, %fd1, %fd7;
	fma.rn.f64 	%fd9, %fd8, 0d3FA6E4E26D4801F7, %fd1;
	mul.f64 	%fd2, %fd9, 0d3FE9884533D43651;
	{
	.reg .b32 %temp; 
	mov.b64 	{%temp, %r6}, %fd2;
	}
	and.b32  	%r1, %r6, 2147483647;
	{
	.reg .b32 %temp; 
	mov.b64 	{%r7, %temp}, %fd2;
	}
	mov.b64 	%fd3, {%r7, %r1};
	setp.ltu.f64 	%p2, %fd3, 0d3FE4F92224DD2F1A;
	@%p2 bra 	$L__BB1_3;
	add.f64 	%fd10, %fd3, %fd3;
	cvt.rn.f32.f64 	%f1, %fd10;
	mul.f32 	%f2, %f1, 0f3FB8AA3B;
	cvt.rni.f32.f32 	%f3, %f2;
	cvt.f64.f32 	%fd11, %f3;
	fma.rn.f64 	%fd12, %fd11, 0dBFE62E42FEFA39EF, %fd10;
	fma.rn.f64 	%fd13, %fd12, 0d3E5AE904A4741B81, 0d3E928A27F89B6999;
	fma.rn.f64 	%fd14, %fd13, %fd12, 0d3EC71DE715FF7E07;
	fma.rn.f64 	%fd15, %fd14, %fd12, 0d3EFA019A6B0AC45A;
	fma.rn.f64 	%fd16, %fd15, %fd12, 0d3F2A01A017EED94F;
	fma.rn.f64 	%fd17, %fd16, %fd12, 0d3F56C16C17F2A71B;
	fma.rn.f64 	%fd18, %fd17, %fd12, 0d3F811111111173C4;
	fma.rn.f64 	%fd19, %fd18, %fd12, 0d3FA555555555211A;
	fma.rn.f64 	%fd20, %fd19, %fd12, 0d3FC5555555555540;
	fma.rn.f64 	%fd21, %fd20, %fd12, 0d3FE0000000000005;
	mul.f64 	%fd22, %fd12, %fd21;
	fma.rn.f64 	%fd23, %fd22, %fd12, %fd12;
	ex2.approx.ftz.f32 	%f4, %f3;
	cvt.f64.f32 	%fd24, %f4;
	mov.f64 	%fd25, 0d3FF0000000000000;
	sub.f64 	%fd26, %fd25, %fd24;
	neg.f64 	%fd27, %fd23;
	fma.rn.f64 	%fd28, %fd27, %fd24, %fd26;
	mov.f64 	%fd29, 0d4000000000000000;
	sub.f64 	%fd30, %fd29, %fd28;
	rcp.approx.ftz.f64 	%fd31, %fd30;
	neg.f64 	%fd32, %fd30;
	fma.rn.f64 	%fd33, %fd32, %fd31, 0d3FF0000000000000;
	fma.rn.f64 	%fd34, %fd33, %fd33, %fd33;
	fma.rn.f64 	%fd35, %fd34, %fd31, %fd31;
	fma.rn.f64 	%fd36, %fd35, 0dC000000000000000, 0d3FF0000000000000;
	setp.gt.u32 	%p3, %r1, 1077088193;
	selp.f64 	%fd37, 0d3FF0000000000000, %fd36, %p3;
	copysign.f64 	%fd53, %fd2, %fd37;
	bra.uni 	$L__BB1_4;
$L__BB1_3:
	mul.f64 	%fd38, %fd2, %fd2;
	fma.rn.f64 	%fd39, %fd38, 0dBEF0BC46E2F5E964, 0d3F14359F420AFC3D;
	fma.rn.f64 	%fd40, %fd39, %fd38, 0dBF2DF9F0728C5D84;
	fma.rn.f64 	%fd41, %fd40, %fd38, 0d3F4337D1CEC4F033;
	fma.rn.f64 	%fd42, %fd41, %fd38, 0dBF57D6E9674335B3;
	fma.rn.f64 	%fd43, %fd42, %fd38, 0d3F6D6D000D7AAD3D;
	fma.rn.f64 	%fd44, %fd43, %fd38, 0dBF8226E1F3CF1EF5;
	fma.rn.f64 	%fd45, %fd44, %fd38, 0d3F9664F47EC0C8CF;
	fma.rn.f64 	%fd46, %fd45, %fd38, 0dBFABA1BA1B80AB40;
	fma.rn.f64 	%fd47, %fd46, %fd38, 0d3FC111111110FA4A;
	fma.rn.f64 	%fd48, %fd47, %fd38, 0dBFD5555555555550;
	fma.rn.f64 	%fd49, %fd48, %fd38, 0d0000000000000000;
	fma.rn.f64 	%fd53, %fd49, %fd2, %fd2;
$L__BB1_4:
	add.f64 	%fd50, %fd53, 0d3FF0000000000000;
	mul.f64 	%fd51, %fd1, 0d3FE0000000000000;
	mul.f64 	%fd52, %fd51, %fd50;
	cvta.to.global.u64 	%rd8, %rd3;
	add.s64 	%rd10, %rd8, %rd6;
	st.global.f64 	[%rd10], %fd52;
$L__BB1_5:
	ret;

}
	// .globl	_ZN8pygpukit3ops2nn15gelu_f16_kernelEPK6__halfPS2_m
.visible .entry _ZN8pygpukit3ops2nn15gelu_f16_kernelEPK6__halfPS2_m(
	.param .u64 .ptr .align 1 _ZN8pygpukit3ops2nn15gelu_f16_kernelEPK6__halfPS2_m_param_0,
	.param .u64 .ptr .align 1 _ZN8pygpukit3ops2nn15gelu_f16_kernelEPK6__halfPS2_m_param_1,
	.param .u64 _ZN8pygpukit3ops2nn15gelu_f16_kernelEPK6__halfPS2_m_param_2
)
{
	.reg .pred 	%p<4>;
	.reg .b16 	%rs<3>;
	.reg .b32 	%r<5>;
	.reg .b32 	%f<24>;
	.reg .b64 	%rd<10>;

	ld.param.u64 	%rd2, [_ZN8pygpukit3ops2nn15gelu_f16_kernelEPK6__halfPS2_m_param_0];
	ld.param.u64 	%rd3, [_ZN8pygpukit3ops2nn15gelu_f16_kernelEPK6__halfPS2_m_param_1];
	ld.param.u64 	%rd4, [_ZN8pygpukit3ops2nn15gelu_f16_kernelEPK6__halfPS2_m_param_2];
	mov.u32 	%r1, %ctaid.x;
	mov.u32 	%r2, %ntid.x;
	mov.u32 	%r3, %tid.x;
	mad.lo.s32 	%r4, %r1, %r2, %r3;
	cvt.u64.u32 	%rd1, %r4;
	setp.le.u64 	%p1, %rd4, %rd1;
	@%p1 bra 	$L__BB2_2;
	cvta.to.global.u64 	%rd5, %rd2;
	cvta.to.global.u64 	%rd6, %rd3;
	shl.b64 	%rd7, %rd1, 1;
	add.s64 	%rd8, %rd5, %rd7;
	ld.global.nc.u16 	%rs1, [%rd8];
	// begin inline asm
	{  cvt.f32.f16 %f1, %rs1;}

	// end inline asm
	mul.f32 	%f3, %f1, %f1;
	mul.f32 	%f4, %f1, %f3;
	mul.f32 	%f5, %f1, 0f3F000000;
	fma.rn.f32 	%f6, %f4, 0f3D372713, %f1;
	mul.f32 	%f7, %f6, 0f3F4C422A;
	abs.f32 	%f8, %f7;
	mul.f32 	%f9, %f8, 0f4038AA3B;
	ex2.approx.ftz.f32 	%f10, %f9;
	add.f32 	%f11, %f10, 0f3F800000;
	rcp.approx.ftz.f32 	%f12, %f11;
	fma.rn.f32 	%f13, %f12, 0fC0000000, 0f3F800000;
	setp.ge.f32 	%p2, %f8, 0f41102CB4;
	selp.f32 	%f14, 0f3F800000, %f13, %p2;
	copysign.f32 	%f15, %f7, %f14;
	mul.f32 	%f16, %f7, %f7;
	fma.rn.f32 	%f17, %f16, 0f3C80F082, 0fBD563CAE;
	fma.rn.f32 	%f18, %f17, %f16, 0f3E085941;
	fma.rn.f32 	%f19, %f18, %f16, 0fBEAAA9ED;
	fma.rn.f32 	%f20, %f19, %f16, 0f00000000;
	fma.rn.f32 	%f21, %f20, %f7, %f7;
	setp.ge.f32 	%p3, %f8, 0f3F19999A;
	selp.f32 	%f22, %f15, %f21, %p3;
	add.f32 	%f23, %f22, 0f3F800000;
	mul.f32 	%f2, %f5, %f23;
	// begin inline asm
	{  cvt.rn.f16.f32 %rs2, %f2;}

	// end inline asm
	add.s64 	%rd9, %rd6, %rd7;
	st.global.u16 	[%rd9], %rs2;
$L__BB2_2:
	ret;

}
	// .globl	_ZN8pygpukit3ops2nn16gelu_bf16_kernelEPK13__nv_bfloat16PS2_m
.visible .entry _ZN8pygpukit3ops2nn16gelu_bf16_kernelEPK13__nv_bfloat16PS2_m(
	.param .u64 .ptr .align 1 _ZN8pygpukit3ops2nn16gelu_bf16_kernelEPK13__nv_bfloat16PS2_m_param_0,
	.param .u64 .ptr .align 1 _ZN8pygpukit3ops2nn16gelu_bf16_kernelEPK13__nv_bfloat16PS2_m_param_1,
	.param .u64 _ZN8pygpukit3ops2nn16gelu_bf16_kernelEPK13__nv_bfloat16PS2_m_param_2
)
{
	.reg .pred 	%p<4>;
	.reg .b16 	%rs<3>;
	.reg .b32 	%r<5>;
	.reg .b32 	%f<24>;
	.reg .b64 	%rd<10>;

	ld.param.u64 	%rd2, [_ZN8pygpukit3ops2nn16gelu_bf16_kernelEPK13__nv_bfloat16PS2_m_param_0];
	ld.param.u64 	%rd3, [_ZN8pygpukit3ops2nn16gelu_bf16_kernelEPK13__nv_bfloat16PS2_m_param_1];
	ld.param.u64 	%rd4, [_ZN8pygpukit3ops2nn16gelu_bf16_kernelEPK13__nv_bfloat16PS2_m_param_2];
	mov.u32 	%r1, %ctaid.x;
	mov.u32 	%r2, %ntid.x;
	mov.u32 	%r3, %tid.x;
	mad.lo.s32 	%r4, %r1, %r2, %r3;
	cvt.u64.u32 	%rd1, %r4;
	setp.le.u64 	%p1, %rd4, %rd1;
	@%p1 bra 	$L__BB3_2;
	cvta.to.global.u64 	%rd5, %rd2;
	cvta.to.global.u64 	%rd6, %rd3;
	shl.b64 	%rd7, %rd1, 1;
	add.s64 	%rd8, %rd5, %rd7;
	ld.global.nc.u16 	%rs1, [%rd8];
	// begin inline asm
	{ cvt.f32.bf16 %f1, %rs1;}

	// end inline asm
	mul.f32 	%f3, %f1, %f1;
	mul.f32 	%f4, %f1, %f3;
	mul.f32 	%f5, %f1, 0f3F000000;
	fma.rn.f32 	%f6, %f4, 0f3D372713, %f1;
	mul.f32 	%f7, %f6, 0f3F4C422A;
	abs.f32 	%f8, %f7;
	mul.f32 	%f9, %f8, 0f4038AA3B;
	ex2.approx.ftz.f32 	%f10, %f9;
	add.f32 	%f11, %f10, 0f3F800000;
	rcp.approx.ftz.f32 	%f12, %f11;
	fma.rn.f32 	%f13, %f12, 0fC0000000, 0f3F800000;
	setp.ge.f32 	%p2, %f8, 0f41102CB4;
	selp.f32 	%f14, 0f3F800000, %f13, %p2;
	copysign.f32 	%f15, %f7, %f14;
	mul.f32 	%f16, %f7, %f7;
	fma.rn.f32 	%f17, %f16, 0f3C80F082, 0fBD563CAE;
	fma.rn.f32 	%f18, %f17, %f16, 0f3E085941;
	fma.rn.f32 	%f19, %f18, %f16, 0fBEAAA9ED;
	fma.rn.f32 	%f20, %f19, %f16, 0f00000000;
	fma.rn.f32 	%f21, %f20, %f7, %f7;
	setp.ge.f32 	%p3, %f8, 0f3F19999A;
	selp.f32 	%f22, %f15, %f21, %p3;
	add.f32 	%f23, %f22, 0f3F800000;
	mul.f32 	%f2, %f5, %f23;
	// begin inline asm
	{  cvt.rn.bf16.f32 %rs2, %f2;}

	// end inline asm
	add.s64 	%rd9, %rd6, %rd7;
	st.global.u16 	[%rd9], %rs2;
$L__BB3_2:
	ret;

}
	// .globl	_ZN8pygpukit3ops2nn15silu_f32_kernelEPKfPfm
.visible .entry _ZN8pygpukit3ops2nn15silu_f32_kernelEPKfPfm(
	.param .u64 .ptr .align 1 _ZN8pygpukit3ops2nn15silu_f32_kernelEPKfPfm_param_0,
	.param .u64 .ptr .align 1 _ZN8pygpukit3ops2nn15silu_f32_kernelEPKfPfm_param_1,
	.param .u64 _ZN8pygpukit3ops2nn15silu_f32_kernelEPKfPfm_param_2
)
{
	.reg .pred 	%p<2>;
	.reg .b32 	%r<7>;
	.reg .b32 	%f<15>;
	.reg .b64 	%rd<10>;

	ld.param.u64 	%rd2, [_ZN8pygpukit3ops2nn15silu_f32_kernelEPKfPfm_param_0];
	ld.param.u64 	%rd3, [_ZN8pygpukit3ops2nn15silu_f32_kernelEPKfPfm_param_1];
	ld.param.u64 	%rd4, [_ZN8pygpukit3ops2nn15silu_f32_kernelEPKfPfm_param_2];
	mov.u32 	%r1, %ctaid.x;
	mov.u32 	%r2, %ntid.x;
	mov.u32 	%r3, %tid.x;
	mad.lo.s32 	%r4, %r1, %r2, %r3;
	cvt.u64.u32 	%rd1, %r4;
	setp.le.u64 	%p1, %rd4, %rd1;
	@%p1 bra 	$L__BB4_2;
	cvta.to.global.u64 	%rd5, %rd2;
	cvta.to.global.u64 	%rd6, %rd3;
	shl.b64 	%rd7, %rd1, 2;
	add.s64 	%rd8, %rd5, %rd7;
	ld.global.nc.f32 	%f1, [%rd8];
	fma.rn.f32 	%f2, %f1, 0fBBBB989D, 0f3F000000;
	cvt.sat.f32.f32 	%f3, %f2;
	mov.f32 	%f4, 0f4B400001;
	mov.f32 	%f5, 0f437C0000;
	fma.rm.f32 	%f6, %f3, %f5, %f4;
	add.f32 	%f7, %f6, 0fCB40007F;
	neg.f32 	%f8, %f7;
	fma.rn.f32 	%f9, %f1, 0fBFB8AA3B, %f8;
	fma.rn.f32 	%f10, %f1, 0fB2A57060, %f9;
	mov.b32 	%r5, %f6;
	shl.b32 	%r6, %r5, 23;
	mov.b32 	%f11, %r6;
	ex2.approx.ftz.f32 	%f12, %f10;
	fma.rn.f32 	%f13, %f12, %f11, 0f3F800000;
	div.rn.f32 	%f14, %f1, %f13;
	add.s64 	%rd9, %rd6, %rd7;
	st.global.f32 	[%rd9], %f14;
$L__BB4_2:
	ret;

}
	// .globl	_ZN8pygpukit3ops2nn15silu_f64_kernelEPKdPdm
.visible .entry _ZN8pygpukit3ops2nn15silu_f64_kernelEPKdPdm(
	.param .u64 .ptr .align 1 _ZN8pygpukit3ops2nn15silu_f64_kernelEPKdPdm_param_0,
	.param .u64 .ptr .align 1 _ZN8pygpukit3ops2nn15silu_f64_kernelEPKdPdm_param_1,
	.param .u64 _ZN8pygpukit3ops2nn15silu_f64_kernelEPKdPdm_param_2
)
{
	.reg .pred 	%p<5>;
	.reg .b32 	%r<20>;
	.reg .b32 	%f<3>;
	.reg .b64 	%rd<11>;
	.reg .b64 	%fd<30>;

	ld.param.u64 	%rd2, [_ZN8pygpukit3ops2nn15silu_f64_kernelEPKdPdm_param_0];
	ld.param.u64 	%rd3, [_ZN8pygpukit3ops2nn15silu_f64_kernelEPKdPdm_param_1];
	ld.param.u64 	%rd4, [_ZN8pygpukit3ops2nn15silu_f64_kernelEPKdPdm_param_2];
	mov.u32 	%r4, %ctaid.x;
	mov.u32 	%r5, %ntid.x;
	mov.u32 	%r6, %tid.x;
	mad.lo.s32 	%r7, %r4, %r5, %r6;
	cvt.u64.u32 	%rd1, %r7;
	setp.le.u64 	%p1, %rd4, %rd1;
	@%p1 bra 	$L__BB5_5;
	cvta.to.global.u64 	%rd5, %rd2;
	shl.b64 	%rd6, %rd1, 3;
	add.s64 	%rd7, %rd5, %rd6;
	ld.global.nc.f64 	%fd1, [%rd7];
	neg.f64 	%fd6, %fd1;
	fma.rn.f64 	%fd7, %fd1, 0dBFF71547652B82FE, 0d4338000000000000;
	{
	.reg .b32 %temp; 
	mov.b64 	{%r1, %temp}, %fd7;
	}
	mov.f64 	%fd8, 0dC338000000000000;
	add.rn.f64 	%fd9, %fd7, %fd8;
	fma.rn.f64 	%fd10, %fd9, 0dBFE62E42FEFA39EF, %fd6;
	fma.rn.f64 	%fd11, %fd9, 0dBC7ABC9E3B39803F, %fd10;
	fma.rn.f64 	%fd12, %fd11, 0d3E5ADE1569CE2BDF, 0d3E928AF3FCA213EA;
	fma.rn.f64 	%fd13, %fd12, %fd11, 0d3EC71DEE62401315;
	fma.rn.f64 	%fd14, %fd13, %fd11, 0d3EFA01997C89EB71;
	fma.rn.f64 	%fd15, %fd14, %fd11, 0d3F2A01A014761F65;
	fma.rn.f64 	%fd16, %fd15, %fd11, 0d3F56C16C1852B7AF;
	fma.rn.f64 	%fd17, %fd16, %fd11, 0d3F81111111122322;
	fma.rn.f64 	%fd18, %fd17, %fd11, 0d3FA55555555502A1;
	fma.rn.f64 	%fd19, %fd18, %fd11, 0d3FC5555555555511;
	fma.rn.f64 	%fd20, %fd19, %fd11, 0d3FE000000000000B;
	fma.rn.f64 	%fd21, %fd20, %fd11, 0d3FF0000000000000;
	fma.rn.f64 	%fd22, %fd21, %fd11, 0d3FF0000000000000;
	{
	.reg .b32 %temp; 
	mov.b64 	{%r2, %temp}, %fd22;
	}
	{
	.reg .b32 %temp; 
	mov.b64 	{%temp, %r3}, %fd22;
	}
	shl.b32 	%r8, %r1, 20;
	add.s32 	%r9, %r8, %r3;
	mov.b64 	%fd29, {%r2, %r9};
	{
	.reg .b32 %temp; 
	mov.b64 	{%temp, %r10}, %fd6;
	}
	mov.b32 	%f2, %r10;
	abs.f32 	%f1, %f2;
	setp.lt.f32 	%p2, %f1, 0f4086232B;
	@%p2 bra 	$L__BB5_4;
	setp.gt.f64 	%p3, %fd1, 0d0000000000000000;
	mov.f64 	%fd23, 0d7FF0000000000000;
	sub.f64 	%fd24, %fd23, %fd1;
	selp.f64 	%fd29, 0d0000000000000000, %fd24, %p3;
	setp.geu.f32 	%p4, %f1, 0f40874800;
	@%p4 bra 	$L__BB5_4;
	shr.u32 	%r11, %r1, 31;
	add.s32 	%r12, %r1, %r11;
	shr.s32 	%r13, %r12, 1;
	shl.b32 	%r14, %r13, 20;
	add.s32 	%r15, %r3, %r14;
	mov.b64 	%fd25, {%r2, %r15};
	sub.s32 	%r16, %r1, %r13;
	shl.b32 	%r17, %r16, 20;
	add.s32 	%r18, %r17, 1072693248;
	mov.b32 	%r19, 0;
	mov.b64 	%fd26, {%r19, %r18};
	mul.f64 	%fd29, %fd26, %fd25;
$L__BB5_4:
	add.f64 	%fd27, %fd29, 0d3FF0000000000000;
	div.rn.f64 	%fd28, %fd1, %fd27;
	cvta.to.global.u64 	%rd8, %rd3;
	add.s64 	%rd10, %rd8, %rd6;
	st.global.f64 	[%rd10], %fd28;
$L__BB5_5:
	ret;

}
	// .globl	_ZN8pygpukit3ops2nn15silu_f16_kernelEPK6__halfPS2_m
.visible .entry _ZN8pygpukit3ops2nn15silu_f16_kernelEPK6__halfPS2_m(
	.param .u64 .ptr .align 1 _ZN8pygpukit3ops2nn15silu_f16_kernelEPK6__halfPS2_m_param_0,
	.param .u64 .ptr .align 1 _ZN8pygpukit3ops2nn15silu_f16_kernelEPK6__halfPS2_m_param_1,
	.param .u64 _ZN8pygpukit3ops2nn15silu_f16_kernelEPK6__halfPS2_m_param_2
)
{
	.reg .pred 	%p<2>;
	.reg .b16 	%rs<3>;
	.reg .b32 	%r<7>;
	.reg .b32 	%f<15>;
	.reg .b64 	%rd<10>;

	ld.param.u64 	%rd2, [_ZN8pygpukit3ops2nn15silu_f16_kernelEPK6__halfPS2_m_param_0];
	ld.param.u64 	%rd3, [_ZN8pygpukit3ops2nn15silu_f16_kernelEPK6__halfPS2_m_param_1];
	ld.param.u64 	%rd4, [_ZN8pygpukit3ops2nn15silu_f16_kernelEPK6__halfPS2_m_param_2];
	mov.u32 	%r1, %ctaid.x;
	mov.u32 	%r2, %ntid.x;
	mov.u32 	%r3, %tid.x;
	mad.lo.s32 	%r4, %r1, %r2, %r3;
	cvt.u64.u32 	%rd1, %r4;
	setp.le.u64 	%p1, %rd4, %rd1;
	@%p1 bra 	$L__BB6_2;
	cvta.to.global.u64 	%rd5, %rd2;
	cvta.to.global.u64 	%rd6, %rd3;
	shl.b64 	%rd7, %rd1, 1;
	add.s64 	%rd8, %rd5, %rd7;
	ld.global.nc.u16 	%rs1, [%rd8];
	// begin inline asm
	{  cvt.f32.f16 %f1, %rs1;}

	// end inline asm
	fma.rn.f32 	%f3, %f1, 0fBBBB989D, 0f3F000000;
	cvt.sat.f32.f32 	%f4, %f3;
	mov.f32 	%f5, 0f4B400001;
	mov.f32 	%f6, 0f437C0000;
	fma.rm.f32 	%f7, %f4, %f6, %f5;
	add.f32 	%f8, %f7, 0fCB40007F;
	neg.f32 	%f9, %f8;
	fma.rn.f32 	%f10, %f1, 0fBFB8AA3B, %f9;
	fma.rn.f32 	%f11, %f1, 0fB2A57060, %f10;
	mov.b32 	%r5, %f7;
	shl.b32 	%r6, %r5, 23;
	mov.b32 	%f12, %r6;
	ex2.approx.ftz.f32 	%f13, %f11;
	fma.rn.f32 	%f14, %f13, %f12, 0f3F800000;
	div.rn.f32 	%f2, %f1, %f14;
	// begin inline asm
	{  cvt.rn.f16.f32 %rs2, %f2;}

	// end inline asm
	add.s64 	%rd9, %rd6, %rd7;
	st.global.u16 	[%rd9], %rs2;
$L__BB6_2:
	ret;

}
	// .globl	_ZN8pygpukit3ops2nn16silu_bf16_kernelEPK13__nv_bfloat16PS2_m
.visible .entry _ZN8pygpukit3ops2nn16silu_bf16_kernelEPK13__nv_bfloat16PS2_m(
	.param .u64 .ptr .align 1 _ZN8pygpukit3ops2nn16silu_bf16_kernelEPK13__nv_bfloat16PS2_m_param_0,
	.param .u64 .ptr .align 1 _ZN8pygpukit3ops2nn16silu_bf16_kernelEPK13__nv_bfloat16PS2_m_param_1,
	.param .u64 _ZN8pygpukit3ops2nn16silu_bf16_kernelEPK13__nv_bfloat16PS2_m_param_2
)
{
	.reg .pred 	%p<2>;
	.reg .b16 	%rs<3>;
	.reg .b32 	%r<7>;
	.reg .b32 	%f<15>;
	.reg .b64 	%rd<10>;

	ld.param.u64 	%rd2, [_ZN8pygpukit3ops2nn16silu_bf16_kernelEPK13__nv_bfloat16PS2_m_param_0];
	ld.param.u64 	%rd3, [_ZN8pygpukit3ops2nn16silu_bf16_kernelEPK13__nv_bfloat16PS2_m_param_1];
	ld.param.u64 	%rd4, [_ZN8pygpukit3ops2nn16silu_bf16_kernelEPK13__nv_bfloat16PS2_m_param_2];
	mov.u32 	%r1, %ctaid.x;
	mov.u32 	%r2, %ntid.x;
	mov.u32 	%r3, %tid.x;
	mad.lo.s32 	%r4, %r1, %r2, %r3;
	cvt.u64.u32 	%rd1, %r4;
	setp.le.u64 	%p1, %rd4, %rd1;
	@%p1 bra 	$L__BB7_2;
	cvta.to.global.u64 	%rd5, %rd2;
	cvta.to.global.u64 	%rd6, %rd3;
	shl.b64 	%rd7, %rd1, 1;
	add.s64 	%rd8, %rd5, %rd7;
	ld.global.nc.u16 	%rs1, [%rd8];
	// begin inline asm
	{ cvt.f32.bf16 %f1, %rs1;}

	// end inline asm
	fma.rn.f32 	%f3, %f1, 0fBBBB989D, 0f3F000000;
	cvt.sat.f32.f32 	%f4, %f3;
	mov.f32 	%f5, 0f4B400001;
	mov.f32 	%f6, 0f437C0000;
	fma.rm.f32 	%f7, %f4, %f6, %f5;
	add.f32 	%f8, %f7, 0fCB40007F;
	neg.f32 	%f9, %f8;
	fma.rn.f32 	%f10, %f1, 0fBFB8AA3B, %f9;
	fma.rn.f32 	%f11, %f1, 0fB2A57060, %f10;
	mov.b32 	%r5, %f7;
	shl.b32 	%r6, %r5, 23;
	mov.b32 	%f12, %r6;
	ex2.approx.ftz.f32 	%f13, %f11;
	fma.rn.f32 	%f14, %f13, %f12, 0f3F800000;
	div.rn.f32 	%f2, %f1, %f14;
	// begin inline asm
	{  cvt.rn.bf16.f32 %rs2, %f2;}

	// end inline asm
	add.s64 	%rd9, %rd6, %rd7;
	st.global.u16 	[%rd9], %rs2;
$L__BB7_2:
	ret;

}


// ===== COMPILED SASS (sm_100) =====

	.target	sm_100

	.elftype	@"ET_EXEC"


//--------------------- .note.nv.tkinfo           --------------------------
	.section	.note.nv.tkinfo,"",@"SHT_NOTE"
	.sectionflags	@"SHF_NOTE_NV_TKINFO"
	.tkinfo
        /*0018*/ 	.word	0x00000002
        /*0030*/ 	.string	""
        /*0030*/ 	.string	"ptxas"
        /*0030*/ 	.string	"Cuda compilation tools, release 13.0, V13.0.88"
        /*0030*/ 	.string	"Build cuda_13.0.r13.0/compiler.36424714_0"
        /*0030*/ 	.string	"-arch sm_100 -m 64 "



//--------------------- .note.nv.cuinfo           --------------------------
	.section	.note.nv.cuinfo,"",@"SHT_NOTE"
	.sectionflags	@"SHF_NOTE_NV_CUINFO"
        /*0018*/ 	.short	0x0002
        /*001a*/ 	.short	0x0064
        /*001c*/ 	.short	0x0082
	.zero		2


//--------------------- .nv.info                  --------------------------
	.section	.nv.info,"",@"SHT_CUDA_INFO"
	.align	4


	//----- nvinfo : EIATTR_REGCOUNT
	.align		4
        /*0000*/ 	.byte	0x04, 0x2f
        /*0002*/ 	.short	(.L_1 - .L_0)
	.align		4
.L_0:
        /*0004*/ 	.word	index@(_ZN8pygpukit3ops2nn15gelu_f32_kernelEPKfPfm)
        /*0008*/ 	.word	0x0000000d


	//----- nvinfo : EIATTR_FRAME_SIZE
	.align		4
.L_1:
        /*000c*/ 	.byte	0x04, 0x11
        /*000e*/ 	.short	(.L_3 - .L_2)
	.align		4
.L_2:
        /*0010*/ 	.word	index@(_ZN8pygpukit3ops2nn15gelu_f32_kernelEPKfPfm)
        /*0014*/ 	.word	0x00000000


	//----- nvinfo : EIATTR_REGCOUNT
	.align		4
.L_3:
        /*0018*/ 	.byte	0x04, 0x2f
        /*001a*/ 	.short	(.L_5 - .L_4)
	.align		4
.L_4:
        /*001c*/ 	.word	index@(_ZN8pygpukit3ops2nn15gelu_f64_kernelEPKdPdm)
        /*0020*/ 	.word	0x00000014


	//----- nvinfo : EIATTR_FRAME_SIZE
	.align		4
.L_5:
        /*0024*/ 	.byte	0x04, 0x11
        /*0026*/ 	.short	(.L_7 - .L_6)
	.align		4
.L_6:
        /*0028*/ 	.word	index@(_ZN8pygpukit3ops2nn15gelu_f64_kernelEPKdPdm)
        /*002c*/ 	.word	0x00000000


	//----- nvinfo : EIATTR_REGCOUNT
	.align		4
.L_7:
        /*0030*/ 	.byte	0x04, 0x2f
        /*0032*/ 	.short	(.L_9 - .L_8)
	.align		4
.L_8:
        /*0034*/ 	.word	index@(_ZN8pygpukit3ops2nn15gelu_f16_kernelEPK6__halfPS2_m)
        /*0038*/ 	.word	0x0000000d


	//----- nvinfo : EIATTR_FRAME_SIZE
	.align		4
.L_9:
        /*003c*/ 	.byte	0x04, 0x11
        /*003e*/ 	.short	(.L_11 - .L_10)
	.align		4
.L_10:
        /*0040*/ 	.word	index@(_ZN8pygpukit3ops2nn15gelu_f16_kernelEPK6__halfPS2_m)
        /*0044*/ 	.word	0x00000000


	//----- nvinfo : EIATTR_REGCOUNT
	.align		4
.L_11:
        /*0048*/ 	.byte	0x04, 0x2f
        /*004a*/ 	.short	(.L_13 - .L_12)
	.align		4
.L_12:
        /*004c*/ 	.word	index@(_ZN8pygpukit3ops2nn16gelu_bf16_kernelEPK13__nv_bfloat16PS2_m)
        /*0050*/ 	.word	0x0000000d


	//----- nvinfo : EIATTR_FRAME_SIZE
	.align		4
.L_13:
        /*0054*/ 	.byte	0x04, 0x11
        /*0056*/ 	.short	(.L_15 - .L_14)
	.align		4
.L_14:
        /*0058*/ 	.word	index@(_ZN8pygpukit3ops2nn16gelu_bf16_kernelEPK13__nv_bfloat16PS2_m)
        /*005c*/ 	.word	0x00000000


	//----- nvinfo : EIATTR_REGCOUNT
	.align		4
.L_15:
        /*0060*/ 	.byte	0x04, 0x2f
        /*0062*/ 	.short	(.L_17 - .L_16)
	.align		4
.L_16:
        /*0064*/ 	.word	index@(_ZN8pygpukit3ops2nn15silu_f32_kernelEPKfPfm)
        /*0068*/ 	.word	0x00000010


	//----- nvinfo : EIATTR_FRAME_SIZE
	.align		4
.L_17:
        /*006c*/ 	.byte	0x04, 0x11
        /*006e*/ 	.short	(.L_19 - .L_18)
	.align		4
.L_18:
        /*0070*/ 	.word	index@($__internal_3_$__cuda_sm3x_div_rn_noftz_f32_slowpath)
        /*0074*/ 	.word	0x00000000


	//----- nvinfo : EIATTR_FRAME_SIZE
	.align		4
.L_19:
        /*0078*/ 	.byte	0x04, 0x11
        /*007a*/ 	.short	(.L_21 - .L_20)
	.align		4
.L_20:
        /*007c*/ 	.word	index@(_ZN8pygpukit3ops2nn15silu_f32_kernelEPKfPfm)
        /*0080*/ 	.word	0x00000000


	//----- nvinfo : EIATTR_REGCOUNT
	.align		4
.L_21:
        /*0084*/ 	.byte	0x04, 0x2f
        /*0086*/ 	.short	(.L_23 - .L_22)
	.align		4
.L_22:
        /*0088*/ 	.word	index@(_ZN8pygpukit3ops2nn15silu_f64_kernelEPKdPdm)
        /*008c*/ 	.word	0x0000001a


	//----- nvinfo : EIATTR_FRAME_SIZE
	.align		4
.L_23:
        /*0090*/ 	.byte	0x04, 0x11
        /*0092*/ 	.short	(.L_25 - .L_24)
	.align		4
.L_24:
        /*0094*/ 	.word	index@($__internal_2_$__cuda_sm20_div_rn_f64_full)
        /*0098*/ 	.word	0x00000000


	//----- nvinfo : EIATTR_FRAME_SIZE
	.align		4
.L_25:
        /*009c*/ 	.byte	0x04, 0x11
        /*009e*/ 	.short	(.L_27 - .L_26)
	.align		4
.L_26:
        /*00a0*/ 	.word	index@(_ZN8pygpukit3ops2nn15silu_f64_kernelEPKdPdm)
        /*00a4*/ 	.word	0x00000000


	//----- nvinfo : EIATTR_REGCOUNT
	.align		4
.L_27:
        /*00a8*/ 	.byte	0x04, 0x2f
        /*00aa*/ 	.short	(.L_29 - .L_28)
	.align		4
.L_28:
        /*00ac*/ 	.word	index@(_ZN8pygpukit3ops2nn15silu_f16_kernelEPK6__halfPS2_m)
        /*00b0*/ 	.word	0x00000010


	//----- nvinfo : EIATTR_FRAME_SIZE
	.align		4
.L_29:
        /*00b4*/ 	.byte	0x04, 0x11
        /*00b6*/ 	.short	(.L_31 - .L_30)
	.align		4
.L_30:
        /*00b8*/ 	.word	index@($__internal_1_$__cuda_sm3x_div_rn_noftz_f32_slowpath)
        /*00bc*/ 	.word	0x00000000


	//----- nvinfo : EIATTR_FRAME_SIZE
	.align		4
.L_31:
        /*00c0*/ 	.byte	0x04, 0x11
        /*00c2*/ 	.short	(.L_33 - .L_32)
	.align		4
.L_32:
        /*00c4*/ 	.word	index@(_ZN8pygpukit3ops2nn15silu_f16_kernelEPK6__halfPS2_m)
        /*00c8*/ 	.word	0x00000000


	//----- nvinfo : EIATTR_REGCOUNT
	.align		4
.L_33:
        /*00cc*/ 	.byte	0x04, 0x2f
        /*00ce*/ 	.short	(.L_35 - .L_34)
	.align		4
.L_34:
        /*00d0*/ 	.word	index@(_ZN8pygpukit3ops2nn16silu_bf16_kernelEPK13__nv_bfloat16PS2_m)
        /*00d4*/ 	.word	0x00000010


	//----- nvinfo : EIATTR_FRAME_SIZE
	.align		4
.L_35:
        /*00d8*/ 	.byte	0x04, 0x11
        /*00da*/ 	.short	(.L_37 - .L_36)
	.align		4
.L_36:
        /*00dc*/ 	.word	index@($__internal_0_$__cuda_sm3x_div_rn_noftz_f32_slowpath)
        /*00e0*/ 	.word	0x00000000


	//----- nvinfo : EIATTR_FRAME_SIZE
	.align		4
.L_37:
        /*00e4*/ 	.byte	0x04, 0x11
        /*00e6*/ 	.short	(.L_39 - .L_38)
	.align		4
.L_38:
        /*00e8*/ 	.word	index@(_ZN8pygpukit3ops2nn16silu_bf16_kernelEPK13__nv_bfloat16PS2_m)
        /*00ec*/ 	.word	0x00000000


	//----- nvinfo : EIATTR_MIN_STACK_SIZE
	.align		4
.L_39:
        /*00f0*/ 	.byte	0x04, 0x12
        /*00f2*/ 	.short	(.L_41 - .L_40)
	.align		4
.L_40:
        /*00f4*/ 	.word	index@(_ZN8pygpukit3ops2nn16silu_bf16_kernelEPK13__nv_bfloat16PS2_m)
        /*00f8*/ 	.word	0x00000000


	//----- nvinfo : EIATTR_MIN_STACK_SIZE
	.align		4
.L_41:
        /*00fc*/ 	.byte	0x04, 0x12
        /*00fe*/ 	.short	(.L_43 - .L_42)
	.align		4
.L_42:
        /*0100*/ 	.word	index@(_ZN8pygpukit3ops2nn15silu_f16_kernelEPK6__halfPS2_m)
        /*0104*/ 	.word	0x00000000


	//----- nvinfo : EIATTR_MIN_STACK_SIZE
	.align		4
.L_43:
        /*0108*/ 	.byte	0x04, 0x12
        /*010a*/ 	.short	(.L_45 - .L_44)
	.align		4
.L_44:
        /*010c*/ 	.word	index@(_ZN8pygpukit3ops2nn15silu_f64_kernelEPKdPdm)
        /*0110*/ 	.word	0x00000000


	//----- nvinfo : EIATTR_MIN_STACK_SIZE
	.align		4
.L_45:
        /*0114*/ 	.byte	0x04, 0x12
        /*0116*/ 	.short	(.L_47 - .L_46)
	.align		4
.L_46:
        /*0118*/ 	.word	index@(_ZN8pygpukit3ops2nn15silu_f32_kernelEPKfPfm)
        /*011c*/ 	.word	0x00000000


	//----- nvinfo : EIATTR_MIN_STACK_SIZE
	.align		4
.L_47:
        /*0120*/ 	.byte	0x04, 0x12
        /*0122*/ 	.short	(.L_49 - .L_48)
	.align		4
.L_48:
        /*0124*/ 	.word	index@(_ZN8pygpukit3ops2nn16gelu_bf16_kernelEPK13__nv_bfloat16PS2_m)
        /*0128*/ 	.word	0x00000000


	//----- nvinfo : EIATTR_MIN_STACK_SIZE
	.align		4
.L_49:
        /*012c*/ 	.byte	0x04, 0x12
        /*012e*/ 	.short	(.L_51 - .L_50)
	.align		4
.L_50:
        /*0130*/ 	.word	index@(_ZN8pygpukit3ops2nn15gelu_f16_kernelEPK6__halfPS2_m)
        /*0134*/ 	.word	0x00000000


	//----- nvinfo : EIATTR_MIN_STACK_SIZE
	.align		4
.L_51:
        /*0138*/ 	.byte	0x04, 0x12
        /*013a*/ 	.short	(.L_53 - .L_52)
	.align		4
.L_52:
        /*013c*/ 	.word	index@(_ZN8pygpukit3ops2nn15gelu_f64_kernelEPKdPdm)
        /*0140*/ 	.word	0x00000000


	//----- nvinfo : EIATTR_MIN_STACK_SIZE
	.align		4
.L_53:
        /*0144*/ 	.byte	0x04, 0x12
        /*0146*/ 	.short	(.L_55 - .L_54)
	.align		4
.L_54:
        /*0148*/ 	.word	index@(_ZN8pygpukit3ops2nn15gelu_f32_kernelEPKfPfm)
        /*014c*/ 	.word	0x00000000
.L_55:


//--------------------- .nv.compat                --------------------------
	.section	.nv.compat,"",@"SHT_CUDA_COMPAT_INFO"
	.align	4
        /*0000*/ 	.byte	0x02, 0x09, 0x00, 0x00, 0x02, 0x02, 0x01, 0x00, 0x02, 0x05, 0x05, 0x00, 0x03, 0x07, 0x01, 0x01
        /*0010*/ 	.byte	0x02, 0x03, 0x00, 0x00, 0x02, 0x06, 0x01, 0x00, 0x04, 0x0b, 0x08, 0x00, 0x01, 0x00, 0x00, 0x00
        /*0020*/ 	.byte	0x00, 0x00, 0x00, 0x00


//--------------------- .nv.info._ZN8pygpukit3ops2nn16silu_bf16_kernelEPK13__nv_bfloat16PS2_m --------------------------
	.section	.nv.info._ZN8pygpukit3ops2nn16silu_bf16_kernelEPK13__nv_bfloat16PS2_m,"",@"SHT_CUDA_INFO"
	.sectionflags	@""
	.align	4


	//----- nvinfo : EIATTR_CUDA_API_VERSION
	.align		4
        /*0000*/ 	.byte	0x04, 0x37
        /*0002*/ 	.short	(.L_57 - .L_56)
.L_56:
        /*0004*/ 	.word	0x00000082


	//----- nvinfo : EIATTR_KPARAM_INFO
	.align		4
.L_57:
        /*0008*/ 	.byte	0x04, 0x17
        /*000a*/ 	.short	(.L_59 - .L_58)
.L_58:
        /*000c*/ 	.word	0x00000000
        /*0010*/ 	.short	0x0002
        /*0012*/ 	.short	0x0010
        /*0014*/ 	.byte	0x00, 0xf0, 0x21, 0x00


	//----- nvinfo : EIATTR_KPARAM_INFO
	.align		4
.L_59:
        /*0018*/ 	.byte	0x04, 0x17
        /*001a*/ 	.short	(.L_61 - .L_60)
.L_60:
        /*001c*/ 	.word	0x00000000
        /*0020*/ 	.short	0x0001
        /*0022*/ 	.short	0x0008
        /*0024*/ 	.byte	0x00, 0xf5, 0x21, 0x00


	//----- nvinfo : EIATTR_KPARAM_INFO
	.align		4
.L_61:
        /*0028*/ 	.byte	0x04, 0x17
        /*002a*/ 	.short	(.L_63 - .L_62)
.L_62:
        /*002c*/ 	.word	0x00000000
        /*0030*/ 	.short	0x0000
        /*0032*/ 	.short	0x0000
        /*0034*/ 	.byte	0x00, 0xf5, 0x21, 0x00


	//----- nvinfo : EIATTR_SPARSE_MMA_MASK
	.align		4
.L_63:
        /*0038*/ 	.byte	0x03, 0x50
        /*003a*/ 	.short	0x0000


	//----- nvinfo : EIATTR_MAXREG_COUNT
	.align		4
        /*003c*/ 	.byte	0x03, 0x1b
        /*003e*/ 	.short	0x00ff


	//----- nvinfo : EIATTR_MERCURY_ISA_VERSION
	.align		4
        /*0040*/ 	.byte	0x03, 0x5f
        /*0042*/ 	.short	0x0101


	//----- nvinfo : EIATTR_VRC_CTA_INIT_COUNT
	.align		4
        /*0044*/ 	.byte	0x02, 0x4a
	.zero		1
	.zero		1


	//----- nvinfo : EIATTR_EXIT_INSTR_OFFSETS
	.align		4
        /*0048*/ 	.byte	0x04, 0x1c
        /*004a*/ 	.short	(.L_65 - .L_64)


	//   ....[0]....
.L_64:
        /*004c*/ 	.word	0x00000080


	//   ....[1]....
        /*0050*/ 	.word	0x000002d0


	//----- nvinfo : EIATTR_CRS_STACK_SIZE
	.align		4
.L_65:
        /*0054*/ 	.byte	0x04, 0x1e
        /*0056*/ 	.short	(.L_67 - .L_66)
.L_66:
        /*0058*/ 	.word	0x00000000


	//----- nvinfo : EIATTR_CBANK_PARAM_SIZE
	.align		4
.L_67:
        /*005c*/ 	.byte	0x03, 0x19
        /*005e*/ 	.short	0x0018


	//----- nvinfo : EIATTR_PARAM_CBANK
	.align		4
        /*0060*/ 	.byte	0x04, 0x0a
        /*0062*/ 	.short	(.L_69 - .L_68)
	.align		4
.L_68:
        /*0064*/ 	.word	index@(.nv.constant0._ZN8pygpukit3ops2nn16silu_bf16_kernelEPK13__nv_bfloat16PS2_m)
        /*0068*/ 	.short	0x0380
        /*006a*/ 	.short	0x0018


	//----- nvinfo : EIATTR_SW_WAR
	.align		4
.L_69:
        /*006c*/ 	.byte	0x04, 0x36
        /*006e*/ 	.short	(.L_71 - .L_70)
.L_70:
        /*0070*/ 	.word	0x00000008
.L_71:


//--------------------- .nv.info._ZN8pygpukit3ops2nn15silu_f16_kernelEPK6__halfPS2_m --------------------------
	.section	.nv.info._ZN8pygpukit3ops2nn15silu_f16_kernelEPK6__halfPS2_m,"",@"SHT_CUDA_INFO"
	.sectionflags	@""
	.align	4


	//----- nvinfo : EIATTR_CUDA_API_VERSION
	.align		4
        /*0000*/ 	.byte	0x04, 0x37
        /*0002*/ 	.short	(.L_73 - .L_72)
.L_72:
        /*0004*/ 	.word	0x00000082


	//----- nvinfo : EIATTR_KPARAM_INFO
	.align		4
.L_73:
        /*0008*/ 	.byte	0x04, 0x17
        /*000a*/ 	.short	(.L_75 - .L_74)
.L_74:
        /*000c*/ 	.word	0x00000000
        /*0010*/ 	.short	0x0002
        /*0012*/ 	.short	0x0010
        /*0014*/ 	.byte	0x00, 0xf0, 0x21, 0x00


	//----- nvinfo : EIATTR_KPARAM_INFO
	.align		4
.L_75:
        /*0018*/ 	.byte	0x04, 0x17
        /*001a*/ 	.short	(.L_77 - .L_76)
.L_76:
        /*001c*/ 	.word	0x00000000
        /*0020*/ 	.short	0x0001
        /*0022*/ 	.short	0x0008
        /*0024*/ 	.byte	0x00, 0xf5, 0x21, 0x00


	//----- nvinfo : EIATTR_KPARAM_INFO
	.align		4
.L_77:
        /*0028*/ 	.byte	0x04, 0x17
        /*002a*/ 	.short	(.L_79 - .L_78)
.L_78:
        /*002c*/ 	.word	0x00000000
        /*0030*/ 	.short	0x0000
        /*0032*/ 	.short	0x0000
        /*0034*/ 	.byte	0x00, 0xf5, 0x21, 0x00


	//----- nvinfo : EIATTR_SPARSE_MMA_MASK
	.align		4
.L_79:
        /*0038*/ 	.byte	0x03, 0x50
        /*003a*/ 	.short	0x0000


	//----- nvinfo : EIATTR_MAXREG_COUNT
	.align		4
        /*003c*/ 	.byte	0x03, 0x1b
        /*003e*/ 	.short	0x00ff


	//----- nvinfo : EIATTR_MERCURY_ISA_VERSION
	.align		4
        /*0040*/ 	.byte	0x03, 0x5f
        /*0042*/ 	.short	0x0101


	//----- nvinfo : EIATTR_VRC_CTA_INIT_COUNT
	.align		4
        /*0044*/ 	.byte	0x02, 0x4a
	.zero		1
	.zero		1


	//----- nvinfo : EIATTR_EXIT_INSTR_OFFSETS
	.align		4
        /*0048*/ 	.byte	0x04, 0x1c
        /*004a*/ 	.short	(.L_81 - .L_80)


	//   ....[0]....
.L_80:
        /*004c*/ 	.word	0x00000080


	//   ....[1]....
        /*0050*/ 	.word	0x000002d0


	//----- nvinfo : EIATTR_CRS_STACK_SIZE
	.align		4
.L_81:
        /*0054*/ 	.byte	0x04, 0x1e
        /*0056*/ 	.short	(.L_83 - .L_82)
.L_82:
        /*0058*/ 	.word	0x00000000


	//----- nvinfo : EIATTR_CBANK_PARAM_SIZE
	.align		4
.L_83:
        /*005c*/ 	.byte	0x03, 0x19
        /*005e*/ 	.short	0x0018


	//----- nvinfo : EIATTR_PARAM_CBANK
	.align		4
        /*0060*/ 	.byte	0x04, 0x0a
        /*0062*/ 	.short	(.L_85 - .L_84)
	.align		4
.L_84:
        /*0064*/ 	.word	index@(.nv.constant0._ZN8pygpukit3ops2nn15silu_f16_kernelEPK6__halfPS2_m)
        /*0068*/ 	.short	0x0380
        /*006a*/ 	.short	0x0018


	//----- nvinfo : EIATTR_SW_WAR
	.align		4
.L_85:
        /*006c*/ 	.byte	0x04, 0x36
        /*006e*/ 	.short	(.L_87 - .L_86)
.L_86:
        /*0070*/ 	.word	0x00000008
.L_87:


//--------------------- .nv.info._ZN8pygpukit3ops2nn15silu_f64_kernelEPKdPdm --------------------------
	.section	.nv.info._ZN8pygpukit3ops2nn15silu_f64_kernelEPKdPdm,"",@"SHT_CUDA_INFO"
	.sectionflags	@""
	.align	4


	//----- nvinfo : EIATTR_CUDA_API_VERSION
	.align		4
        /*0000*/ 	.byte	0x04, 0x37
        /*0002*/ 	.short	(.L_89 - .L_88)
.L_88:
        /*0004*/ 	.word	0x00000082


	//----- nvinfo : EIATTR_KPARAM_INFO
	.align		4
.L_89:
        /*0008*/ 	.byte	0x04, 0x17
        /*000a*/ 	.short	(.L_91 - .L_90)
.L_90:
        /*000c*/ 	.word	0x00000000
        /*0010*/ 	.short	0x0002
        /*0012*/ 	.short	0x0010
        /*0014*/ 	.byte	0x00, 0xf0, 0x21, 0x00


	//----- nvinfo : EIATTR_KPARAM_INFO
	.align		4
.L_91:
        /*0018*/ 	.byte	0x04, 0x17
        /*001a*/ 	.short	(.L_93 - .L_92)
.L_92:
        /*001c*/ 	.word	0x00000000
        /*0020*/ 	.short	0x0001
        /*0022*/ 	.short	0x0008
        /*0024*/ 	.byte	0x00, 0xf5, 0x21, 0x00


	//----- nvinfo : EIATTR_KPARAM_INFO
	.align		4
.L_93:
        /*0028*/ 	.byte	0x04, 0x17
        /*002a*/ 	.short	(.L_95 - .L_94)
.L_94:
        /*002c*/ 	.word	0x00000000
        /*0030*/ 	.short	0x0000
        /*0032*/ 	.short	0x0000
        /*0034*/ 	.byte	0x00, 0xf5, 0x21, 0x00


	//----- nvinfo : EIATTR_SPARSE_MMA_MASK
	.align		4
.L_95:
        /*0038*/ 	.byte	0x03, 0x50
        /*003a*/ 	.short	0x0000


	//----- nvinfo : EIATTR_MAXREG_COUNT
	.align		4
        /*003c*/ 	.byte	0x03, 0x1b
        /*003e*/ 	.short	0x00ff


	//----- nvinfo : EIATTR_MERCURY_ISA_VERSION
	.align		4
        /*0040*/ 	.byte	0x03, 0x5f
        /*0042*/ 	.short	0x0101


	//----- nvinfo : EIATTR_VRC_CTA_INIT_COUNT
	.align		4
        /*0044*/ 	.byte	0x02, 0x4a
	.zero		1
	.zero		1


	//----- nvinfo : EIATTR_EXIT_INSTR_OFFSETS
	.align		4
        /*0048*/ 	.byte	0x04, 0x1c
        /*004a*/ 	.short	(.L_97 - .L_96)


	//   ....[0]....
.L_96:
        /*004c*/ 	.word	0x00000080


	//   ....[1]....
        /*0050*/ 	.word	0x00000630


	//----- nvinfo : EIATTR_CRS_STACK_SIZE
	.align		4
.L_97:
        /*0054*/ 	.byte	0x04, 0x1e
        /*0056*/ 	.short	(.L_99 - .L_98)
.L_98:
        /*0058*/ 	.word	0x00000000


	//----- nvinfo : EIATTR_CBANK_PARAM_SIZE
	.align		4
.L_99:
        /*005c*/ 	.byte	0x03, 0x19
        /*005e*/ 	.short	0x0018


	//----- nvinfo : EIATTR_PARAM_CBANK
	.align		4
        /*0060*/ 	.byte	0x04, 0x0a
        /*0062*/ 	.short	(.L_101 - .L_100)
	.align		4
.L_100:
        /*0064*/ 	.word	index@(.nv.constant0._ZN8pygpukit3ops2nn15silu_f64_kernelEPKdPdm)
        /*0068*/ 	.short	0x0380
        /*006a*/ 	.short	0x0018


	//----- nvinfo : EIATTR_SW_WAR
	.align		4
.L_101:
        /*006c*/ 	.byte	0x04, 0x36
        /*006e*/ 	.short	(.L_103 - .L_102)
.L_102:
        /*0070*/ 	.word	0x00000008
.L_103:


//--------------------- .nv.info._ZN8pygpukit3ops2nn15silu_f32_kernelEPKfPfm --------------------------
	.section	.nv.info._ZN8pygpukit3ops2nn15silu_f32_kernelEPKfPfm,"",@"SHT_CUDA_INFO"
	.sectionflags	@""
	.align	4


	//----- nvinfo : EIATTR_CUDA_API_VERSION
	.align		4
        /*0000*/ 	.byte	0x04, 0x37
        /*0002*/ 	.short	(.L_105 - .L_104)
.L_104:
        /*0004*/ 	.word	0x00000082


	//----- nvinfo : EIATTR_KPARAM_INFO
	.align		4
.L_105:
        /*0008*/ 	.byte	0x04, 0x17
        /*000a*/ 	.short	(.L_107 - .L_106)
.L_106:
        /*000c*/ 	.word	0x00000000
        /*0010*/ 	.short	0x0002
        /*0012*/ 	.short	0x0010
        /*0014*/ 	.byte	0x00, 0xf0, 0x21, 0x00


	//----- nvinfo : EIATTR_KPARAM_INFO
	.align		4
.L_107:
        /*0018*/ 	.byte	0x04, 0x17
        /*001a*/ 	.short	(.L_109 - .L_108)
.L_108:
        /*001c*/ 	.word	0x00000000
        /*0020*/ 	.short	0x0001
        /*0022*/ 	.short	0x0008
        /*0024*/ 	.byte	0x00, 0xf5, 0x21, 0x00


	//----- nvinfo : EIATTR_KPARAM_INFO
	.align		4
.L_109:
        /*0028*/ 	.byte	0x04, 0x17
        /*002a*/ 	.short	(.L_111 - .L_110)
.L_110:
        /*002c*/ 	.word	0x00000000
        /*0030*/ 	.short	0x0000
        /*0032*/ 	.short	0x0000
        /*0034*/ 	.byte	0x00, 0xf5, 0x21, 0x00


	//----- nvinfo : EIATTR_SPARSE_MMA_MASK
	.align		4
.L_111:
        /*0038*/ 	.byte	0x03, 0x50
        /*003a*/ 	.short	0x0000


	//----- nvinfo : EIATTR_MAXREG_COUNT
	.align		4
        /*003c*/ 	.byte	0x03, 0x1b
        /*003e*/ 	.short	0x00ff


	//----- nvinfo : EIATTR_MERCURY_ISA_VERSION
	.align		4
        /*0040*/ 	.byte	0x03, 0x5f
        /*0042*/ 	.short	0x0101


	//----- nvinfo : EIATTR_VRC_CTA_INIT_COUNT
	.align		4
        /*0044*/ 	.byte	0x02, 0x4a
	.zero		1
	.zero		1


	//----- nvinfo : EIATTR_EXIT_INSTR_OFFSETS
	.align		4
        /*0048*/ 	.byte	0x04, 0x1c
        /*004a*/ 	.short	(.L_113 - .L_112)


	//   ....[0]....
.L_112:
        /*004c*/ 	.word	0x00000080


	//   ....[1]....
        /*0050*/ 	.word	0x000002b0


	//----- nvinfo : EIATTR_CRS_STACK_SIZE
	.align		4
.L_113:
        /*0054*/ 	.byte	0x04, 0x1e
        /*0056*/ 	.short	(.L_115 - .L_114)
.L_114:
        /*0058*/ 	.word	0x00000000


	//----- nvinfo : EIATTR_CBANK_PARAM_SIZE
	.align		4
.L_115:
        /*005c*/ 	.byte	0x03, 0x19
        /*005e*/ 	.short	0x0018


	//----- nvinfo : EIATTR_PARAM_CBANK
	.align		4
        /*0060*/ 	.byte	0x04, 0x0a
        /*0062*/ 	.short	(.L_117 - .L_116)
	.align		4
.L_116:
        /*0064*/ 	.word	index@(.nv.constant0._ZN8pygpukit3ops2nn15silu_f32_kernelEPKfPfm)
        /*0068*/ 	.short	0x0380
        /*006a*/ 	.short	0x0018


	//----- nvinfo : EIATTR_SW_WAR
	.align		4
.L_117:
        /*006c*/ 	.byte	0x04, 0x36
        /*006e*/ 	.short	(.L_119 - .L_118)
.L_118:
        /*0070*/ 	.word	0x00000008
.L_119:


//--------------------- .nv.info._ZN8pygpukit3ops2nn16gelu_bf16_kernelEPK13__nv_bfloat16PS2_m --------------------------
	.section	.nv.info._ZN8pygpukit3ops2nn16gelu_bf16_kernelEPK13__nv_bfloat16PS2_m,"",@"SHT_CUDA_INFO"
	.sectionflags	@""
	.align	4


	//----- nvinfo : EIATTR_CUDA_API_VERSION
	.align		4
        /*0000*/ 	.byte	0x04, 0x37
        /*0002*/ 	.short	(.L_121 - .L_120)
.L_120:
        /*0004*/ 	.word	0x00000082


	//----- nvinfo : EIATTR_KPARAM_INFO
	.align		4
.L_121:
        /*0008*/ 	.byte	0x04, 0x17
        /*000a*/ 	.short	(.L_123 - .L_122)
.L_122:
        /*000c*/ 	.word	0x00000000
        /*0010*/ 	.short	0x0002
        /*0012*/ 	.short	0x0010
        /*0014*/ 	.byte	0x00, 0xf0, 0x21, 0x00


	//----- nvinfo : EIATTR_KPARAM_INFO
	.align		4
.L_123:
        /*0018*/ 	.byte	0x04, 0x17
        /*001a*/ 	.short	(.L_125 - .L_124)
.L_124:
        /*001c*/ 	.word	0x00000000
        /*0020*/ 	.short	0x0001
        /*0022*/ 	.short	0x0008
        /*0024*/ 	.byte	0x00, 0xf5, 0x21, 0x00


	//----- nvinfo : EIATTR_KPARAM_INFO
	.align		4
.L_125:
        /*0028*/ 	.byte	0x04, 0x17
        /*002a*/ 	.short	(.L_127 - .L_126)
.L_126:
        /*002c*/ 	.word	0x00000000
        /*0030*/ 	.short	0x0000
        /*0032*/ 	.short	0x0000
        /*0034*/ 	.byte	0x00, 0xf5, 0x21, 0x00


	//----- nvinfo : EIATTR_SPARSE_MMA_MASK
	.align		4
.L_127:
        /*0038*/ 	.byte	0x03, 0x50
        /*003a*/ 	.short	0x0000


	//----- nvinfo : EIATTR_MAXREG_COUNT
	.align		4
        /*003c*/ 	.byte	0x03, 0x1b
        /*003e*/ 	.short	0x00ff


	//----- nvinfo : EIATTR_MERCURY_ISA_VERSION
	.align		4
        /*0040*/ 	.byte	0x03, 0x5f
        /*0042*/ 	.short	0x0101


	//----- nvinfo : EIATTR_VRC_CTA_INIT_COUNT
	.align		4
        /*0044*/ 	.byte	0x02, 0x4a
	.zero		1
	.zero		1


	//----- nvinfo : EIATTR_EXIT_INSTR_OFFSETS
	.align		4
        /*0048*/ 	.byte	0x04, 0x1c
        /*004a*/ 	.short	(.L_129 - .L_128)


	//   ....[0]....
.L_128:
        /*004c*/ 	.word	0x00000080


	//   ....[1]....
        /*0050*/ 	.word	0x000002d0


	//----- nvinfo : EIATTR_CBANK_PARAM_SIZE
	.align		4
.L_129:
        /*0054*/ 	.byte	0x03, 0x19
        /*0056*/ 	.short	0x0018


	//----- nvinfo : EIATTR_PARAM_CBANK
	.align		4
        /*0058*/ 	.byte	0x04, 0x0a
        /*005a*/ 	.short	(.L_131 - .L_130)
	.align		4
.L_130:
        /*005c*/ 	.word	index@(.nv.constant0._ZN8pygpukit3ops2nn16gelu_bf16_kernelEPK13__nv_bfloat16PS2_m)
        /*0060*/ 	.short	0x0380
        /*0062*/ 	.short	0x0018


	//----- nvinfo : EIATTR_SW_WAR
	.align		4
.L_131:
        /*0064*/ 	.byte	0x04, 0x36
        /*0066*/ 	.short	(.L_133 - .L_132)
.L_132:
        /*0068*/ 	.word	0x00000008
.L_133:


//--------------------- .nv.info._ZN8pygpukit3ops2nn15gelu_f16_kernelEPK6__halfPS2_m --------------------------
	.section	.nv.info._ZN8pygpukit3ops2nn15gelu_f16_kernelEPK6__halfPS2_m,"",@"SHT_CUDA_INFO"
	.sectionflags	@""
	.align	4


	//----- nvinfo : EIATTR_CUDA_API_VERSION
	.align		4
        /*0000*/ 	.byte	0x04, 0x37
        /*0002*/ 	.short	(.L_135 - .L_134)
.L_134:
        /*0004*/ 	.word	0x00000082


	//----- nvinfo : EIATTR_KPARAM_INFO
	.align		4
.L_135:
        /*0008*/ 	.byte	0x04, 0x17
        /*000a*/ 	.short	(.L_137 - .L_136)
.L_136:
        /*000c*/ 	.word	0x00000000
        /*0010*/ 	.short	0x0002
        /*0012*/ 	.short	0x0010
        /*0014*/ 	.byte	0x00, 0xf0, 0x21, 0x00


	//----- nvinfo : EIATTR_KPARAM_INFO
	.align		4
.L_137:
        /*0018*/ 	.byte	0x04, 0x17
        /*001a*/ 	.short	(.L_139 - .L_138)
.L_138:
        /*001c*/ 	.word	0x00000000
        /*0020*/ 	.short	0x0001
        /*0022*/ 	.short	0x0008
        /*0024*/ 	.byte	0x00, 0xf5, 0x21, 0x00


	//----- nvinfo : EIATTR_KPARAM_INFO
	.align		4
.L_139:
        /*0028*/ 	.byte	0x04, 0x17
        /*002a*/ 	.short	(.L_141 - .L_140)
.L_140:
        /*002c*/ 	.word	0x00000000
        /*0030*/ 	.short	0x0000
        /*0032*/ 	.short	0x0000
        /*0034*/ 	.byte	0x00, 0xf5, 0x21, 0x00


	//----- nvinfo : EIATTR_SPARSE_MMA_MASK
	.align		4
.L_141:
        /*0038*/ 	.byte	0x03, 0x50
        /*003a*/ 	.short	0x0000


	//----- nvinfo : EIATTR_MAXREG_COUNT
	.align		4
        /*003c*/ 	.byte	0x03, 0x1b
        /*003e*/ 	.short	0x00ff


	//----- nvinfo : EIATTR_MERCURY_ISA_VERSION
	.align		4
        /*0040*/ 	.byte	0x03, 0x5f
        /*0042*/ 	.short	0x0101


	//----- nvinfo : EIATTR_VRC_CTA_INIT_COUNT
	.align		4
        /*0044*/ 	.byte	0x02, 0x4a
	.zero		1
	.zero		1


	//----- nvinfo : EIATTR_EXIT_INSTR_OFFSETS
	.align		4
        /*0048*/ 	.byte	0x04, 0x1c
        /*004a*/ 	.short	(.L_143 - .L_142)


	//   ....[0]....
.L_142:
        /*004c*/ 	.word	0x00000080


	//   ....[1]....
        /*0050*/ 	.word	0x000002d0


	//----- nvinfo : EIATTR_CBANK_PARAM_SIZE
	.align		4
.L_143:
        /*0054*/ 	.byte	0x03, 0x19
        /*0056*/ 	.short	0x0018


	//----- nvinfo : EIATTR_PARAM_CBANK
	.align		4
        /*0058*/ 	.byte	0x04, 0x0a
        /*005a*/ 	.short	(.L_145 - .L_144)
	.align		4
.L_144:
        /*005c*/ 	.word	index@(.nv.constant0._ZN8pygpukit3ops2nn15gelu_f16_kernelEPK6__halfPS2_m)
        /*0060*/ 	.short	0x0380
        /*0062*/ 	.short	0x0018


	//----- nvinfo : EIATTR_SW_WAR
	.align		4
.L_145:
        /*0064*/ 	.byte	0x04, 0x36
        /*0066*/ 	.short	(.L_147 - .L_146)
.L_146:
        /*0068*/ 	.word	0x00000008
.L_147:


//--------------------- .nv.info._ZN8pygpukit3ops2nn15gelu_f64_kernelEPKdPdm --------------------------
	.section	.nv.info._ZN8pygpukit3ops2nn15gelu_f64_kernelEPKdPdm,"",@"SHT_CUDA_INFO"
	.sectionflags	@""
	.align	4


	//----- nvinfo : EIATTR_CUDA_API_VERSION
	.align		4
        /*0000*/ 	.byte	0x04, 0x37
        /*0002*/ 	.short	(.L_149 - .L_148)
.L_148:
        /*0004*/ 	.word	0x00000082


	//----- nvinfo : EIATTR_KPARAM_INFO
	.align		4
.L_149:
        /*0008*/ 	.byte	0x04, 0x17
        /*000a*/ 	.short	(.L_151 - .L_150)
.L_150:
        /*000c*/ 	.word	0x00000000
        /*0010*/ 	.short	0x0002
        /*0012*/ 	.short	0x0010
        /*0014*/ 	.byte	0x00, 0xf0, 0x21, 0x00


	//----- nvinfo : EIATTR_KPARAM_INFO
	.align		4
.L_151:
        /*0018*/ 	.byte	0x04, 0x17
        /*001a*/ 	.short	(.L_153 - .L_152)
.L_152:
        /*001c*/ 	.word	0x00000000
        /*0020*/ 	.short	0x0001
        /*0022*/ 	.short	0x0008
        /*0024*/ 	.byte	0x00, 0xf5, 0x21, 0x00


	//----- nvinfo : EIATTR_KPARAM_INFO
	.align		4
.L_153:
        /*0028*/ 	.byte	0x04, 0x17
        /*002a*/ 	.short	(.L_155 - .L_154)
.L_154:
        /*002c*/ 	.word	0x00000000
        /*0030*/ 	.short	0x0000
        /*0032*/ 	.short	0x0000
        /*0034*/ 	.byte	0x00, 0xf5, 0x21, 0x00


	//----- nvinfo : EIATTR_SPARSE_MMA_MASK
	.align		4
.L_155:
        /*0038*/ 	.byte	0x03, 0x50
        /*003a*/ 	.short	0x0000


	//----- nvinfo : EIATTR_MAXREG_COUNT
	.align		4
        /*003c*/ 	.byte	0x03, 0x1b
        /*003e*/ 	.short	0x00ff


	//----- nvinfo : EIATTR_MERCURY_ISA_VERSION
	.align		4
        /*0040*/ 	.byte	0x03, 0x5f
        /*0042*/ 	.short	0x0101


	//----- nvinfo : EIATTR_VRC_CTA_INIT_COUNT
	.align		4
        /*0044*/ 	.byte	0x02, 0x4a
	.zero		1
	.zero		1


	//----- nvinfo : EIATTR_EXIT_INSTR_OFFSETS
	.align		4
        /*0048*/ 	.byte	0x04, 0x1c
        /*004a*/ 	.short	(.L_157 - .L_156)


	//   ....[0]....
.L_156:
        /*004c*/ 	.word	0x00000080


	//   ....[1]....
        /*0050*/ 	.word	0x00000830


	//----- nvinfo : EIATTR_CRS_STACK_SIZE
	.align		4
.L_157:
        /*0054*/ 	.byte	0x04, 0x1e
        /*0056*/ 	.short	(.L_159 - .L_158)
.L_158:
        /*0058*/ 	.word	0x00000000


	//----- nvinfo : EIATTR_CBANK_PARAM_SIZE
	.align		4
.L_159:
        /*005c*/ 	.byte	0x03, 0x19
        /*005e*/ 	.short	0x0018


	//----- nvinfo : EIATTR_PARAM_CBANK
	.align		4
        /*0060*/ 	.byte	0x04, 0x0a
        /*0062*/ 	.short	(.L_161 - .L_160)
	.align		4
.L_160:
        /*0064*/ 	.word	index@(.nv.constant0._ZN8pygpukit3ops2nn15gelu_f64_kernelEPKdPdm)
        /*0068*/ 	.short	0x0380
        /*006a*/ 	.short	0x0018


	//----- nvinfo : EIATTR_SW_WAR
	.align		4
.L_161:
        /*006c*/ 	.byte	0x04, 0x36
        /*006e*/ 	.short	(.L_163 - .L_162)
.L_162:
        /*0070*/ 	.word	0x00000008
.L_163:


//--------------------- .nv.info._ZN8pygpukit3ops2nn15gelu_f32_kernelEPKfPfm --------------------------
	.section	.nv.info._ZN8pygpukit3ops2nn15gelu_f32_kernelEPKfPfm,"",@"SHT_CUDA_INFO"
	.sectionflags	@""
	.align	4


	//----- nvinfo : EIATTR_CUDA_API_VERSION
	.align		4
        /*0000*/ 	.byte	0x04, 0x37
        /*0002*/ 	.short	(.L_165 - .L_164)
.L_164:
        /*0004*/ 	.word	0x00000082


	//----- nvinfo : EIATTR_KPARAM_INFO
	.align		4
.L_165:
        /*0008*/ 	.byte	0x04, 0x17
        /*000a*/ 	.short	(.L_167 - .L_166)
.L_166:
        /*000c*/ 	.word	0x00000000
        /*0010*/ 	.short	0x0002
        /*0012*/ 	.short	0x0010
        /*0014*/ 	.byte	0x00, 0xf0, 0x21, 0x00


	//----- nvinfo : EIATTR_KPARAM_INFO
	.align		4
.L_167:
        /*0018*/ 	.byte	0x04, 0x17
        /*001a*/ 	.short	(.L_169 - .L_168)
.L_168:
        /*001c*/ 	.word	0x00000000
        /*0020*/ 	.short	0x0001
        /*0022*/ 	.short	0x0008
        /*0024*/ 	.byte	0x00, 0xf5, 0x21, 0x00


	//----- nvinfo : EIATTR_KPARAM_INFO
	.align		4
.L_169:
        /*0028*/ 	.byte	0x04, 0x17
        /*002a*/ 	.short	(.L_171 - .L_170)
.L_170:
        /*002c*/ 	.word	0x00000000
        /*0030*/ 	.short	0x0000
        /*0032*/ 	.short	0x0000
        /*0034*/ 	.byte	0x00, 0xf5, 0x21, 0x00


	//----- nvinfo : EIATTR_SPARSE_MMA_MASK
	.align		4
.L_171:
        /*0038*/ 	.byte	0x03, 0x50
        /*003a*/ 	.short	0x0000


	//----- nvinfo : EIATTR_MAXREG_COUNT
	.align		4
        /*003c*/ 	.byte	0x03, 0x1b
        /*003e*/ 	.short	0x00ff


	//----- nvinfo : EIATTR_MERCURY_ISA_VERSION
	.align		4
        /*0040*/ 	.byte	0x03, 0x5f
        /*0042*/ 	.short	0x0101


	//----- nvinfo : EIATTR_VRC_CTA_INIT_COUNT
	.align		4
        /*0044*/ 	.byte	0x02, 0x4a
	.zero		1
	.zero		1


	//----- nvinfo : EIATTR_EXIT_INSTR_OFFSETS
	.align		4
        /*0048*/ 	.byte	0x04, 0x1c
        /*004a*/ 	.short	(.L_173 - .L_172)


	//   ....[0]....
.L_172:
        /*004c*/ 	.word	0x00000080


	//   ....[1]....
        /*0050*/ 	.word	0x000002b0


	//----- nvinfo : EIATTR_CBANK_PARAM_SIZE
	.align		4
.L_173:
        /*0054*/ 	.byte	0x03, 0x19
        /*0056*/ 	.short	0x0018


	//----- nvinfo : EIATTR_PARAM_CBANK
	.align		4
        /*0058*/ 	.byte	0x04, 0x0a
        /*005a*/ 	.short	(.L_175 - .L_174)
	.align		4
.L_174:
        /*005c*/ 	.word	index@(.nv.constant0._ZN8pygpukit3ops2nn15gelu_f32_kernelEPKfPfm)
        /*0060*/ 	.short	0x0380
        /*0062*/ 	.short	0x0018


	//----- nvinfo : EIATTR_SW_WAR
	.align		4
.L_175:
        /*0064*/ 	.byte	0x04, 0x36
        /*0066*/ 	.short	(.L_177 - .L_176)
.L_176:
        /*0068*/ 	.word	0x00000008
.L_177:


//--------------------- .nv.callgraph             --------------------------
	.section	.nv.callgraph,"",@"SHT_CUDA_CALLGRAPH"
	.align	4
	.sectionentsize	8
	.align		4
        /*0000*/ 	.word	0x00000000
	.align		4
        /*0004*/ 	.word	0xffffffff
	.align		4
        /*0008*/ 	.word	0x00000000
	.align		4
        /*000c*/ 	.word	0xfffffffe
	.align		4
        /*0010*/ 	.word	0x00000000
	.align		4
        /*0014*/ 	.word	0xfffffffd
	.align		4
        /*0018*/ 	.word	0x00000000
	.align		4
        /*001c*/ 	.word	0xfffffffc


//--------------------- .text._ZN8pygpukit3ops2nn16silu_bf16_kernelEPK13__nv_bfloat16PS2_m --------------------------
	.section	.text._ZN8pygpukit3ops2nn16silu_bf16_kernelEPK13__nv_bfloat16PS2_m,"ax",@progbits
	.align	128
        .global         _ZN8pygpukit3ops2nn16silu_bf16_kernelEPK13__nv_bfloat16PS2_m
        .type           _ZN8pygpukit3ops2nn16silu_bf16_kernelEPK13__nv_bfloat16PS2_m,@function
        .size           _ZN8pygpukit3ops2nn16silu_bf16_kernelEPK13__nv_bfloat16PS2_m,(.L_x_59 - _ZN8pygpukit3ops2nn16silu_bf16_kernelEPK13__nv_bfloat16PS2_m)
        .other          _ZN8pygpukit3ops2nn16silu_bf16_kernelEPK13__nv_bfloat16PS2_m,@"STO_CUDA_ENTRY STV_DEFAULT"
_ZN8pygpukit3ops2nn16silu_bf16_kernelEPK13__nv_bfloat16PS2_m:
.text._ZN8pygpukit3ops2nn16silu_bf16_kernelEPK13__nv_bfloat16PS2_m:
[----:B------:R-:W-:Y:S01]  /*0000*/  LDC R1, c[0x0][0x37c] ;  /* 0x0000df00ff017b82 */ /* 0x000fe20000000800 */
[----:B------:R-:W0:Y:S07]  /*0010*/  S2R R3, SR_TID.X ;  /* 0x0000000000037919 */ /* 0x000e2e0000002100 */
[----:B------:R-:W0:Y:S01]  /*0020*/  S2UR UR4, SR_CTAID.X ;  /* 0x00000000000479c3 */ /* 0x000e220000002500 */
[----:B------:R-:W1:Y:S07]  /*0030*/  LDCU.64 UR6, c[0x0][0x390] ;  /* 0x00007200ff0677ac */ /* 0x000e6e0008000a00 */
[----:B------:R-:W0:Y:S02]  /*0040*/  LDC R2, c[0x0][0x360] ;  /* 0x0000d800ff027b82 */ /* 0x000e240000000800 */
[----:B0-----:R-:W-:-:S05]  /*0050*/  IMAD R2, R2, UR4, R3 ;  /* 0x0000000402027c24 */ /* 0x001fca000f8e0203 */
[----:B-1----:R-:W-:-:S04]  /*0060*/  ISETP.GE.U32.AND P0, PT, R2, UR6, PT ;  /* 0x0000000602007c0c */ /* 0x002fc8000bf06070 */
[----:B------:R-:W-:-:S13]  /*0070*/  ISETP.GE.U32.AND.EX P0, PT, RZ, UR7, PT, P0 ;  /* 0x00000007ff007c0c */ /* 0x000fda000bf06100 */
[----:B------:R-:W-:Y:S05]  /*0080*/  @P0 EXIT ;  /* 0x000000000000094d */ /* 0x000fea0003800000 */
[----:B------:R-:W0:Y:S01]  /*0090*/  LDCU.64 UR6, c[0x0][0x380] ;  /* 0x00007000ff0677ac */ /* 0x000e220008000a00 */
[----:B------:R-:W-:Y:S01]  /*00a0*/  IMAD.SHL.U32 R4, R2, 0x2, RZ ;  /* 0x0000000202047824 */ /* 0x000fe200078e00ff */
[----:B------:R-:W-:Y:S01]  /*00b0*/  SHF.R.U32.HI R2, RZ, 0x1f, R2 ;  /* 0x0000001fff027819 */ /* 0x000fe20000011602 */
[----:B------:R-:W1:Y:S03]  /*00c0*/  LDCU.64 UR4, c[0x0][0x358] ;  /* 0x00006b00ff0477ac */ /* 0x000e660008000a00 */
[----:B0-----:R-:W-:-:S04]  /*00d0*/  IADD3 R6, P0, PT, R4, UR6, RZ ;  /* 0x0000000604067c10 */ /* 0x001fc8000ff1e0ff */
[----:B------:R-:W-:-:S05]  /*00e0*/  IADD3.X R7, PT, PT, R2, UR7, RZ, P0, !PT ;  /* 0x0000000702077c10 */ /* 0x000fca00087fe4ff */
[----:B-1----:R-:W2:Y:S01]  /*00f0*/  LDG.E.U16.CONSTANT R0, desc[UR4][R6.64] ;  /* 0x0000000406007981 */ /* 0x002ea2000c1e9500 */
[----:B------:R-:W-:Y:S01]  /*0100*/  IMAD.MOV.U32 R3, RZ, RZ, 0x3bbb989d ;  /* 0x3bbb989dff037424 */ /* 0x000fe200078e00ff */
[----:B------:R-:W-:Y:S01]  /*0110*/  BSSY.RECONVERGENT B0, `(.L_x_0) ;  /* 0x0000016000007945 */ /* 0x000fe20003800200 */
[----:B------:R-:W-:Y:S02]  /*0120*/  IMAD.MOV.U32 R8, RZ, RZ, 0x437c0000 ;  /* 0x437c0000ff087424 */ /* 0x000fe400078e00ff */
[----:B--2---:R-:W-:-:S04]  /*0130*/  IMAD.U32 R0, R0, 0x10000, RZ ;  /* 0x0001000000007824 */ /* 0x004fc800078e00ff */
[----:B------:R-:W-:-:S04]  /*0140*/  FFMA.SAT R3, R0, -R3, 0.5 ;  /* 0x3f00000000037423 */ /* 0x000fc80000002803 */
[----:B------:R-:W-:-:S04]  /*0150*/  FFMA.RM R3, R3, R8, 12582913 ;  /* 0x4b40000103037423 */ /* 0x000fc80000004008 */
[C---:B------:R-:W-:Y:S01]  /*0160*/  FADD R5, R3.reuse, -12583039 ;  /* 0xcb40007f03057421 */ /* 0x040fe20000000000 */
[----:B------:R-:W-:-:S03]  /*0170*/  IMAD.SHL.U32 R3, R3, 0x800000, RZ ;  /* 0x0080000003037824 */ /* 0x000fc600078e00ff */
[----:B------:R-:W-:-:S04]  /*0180*/  FFMA R5, R0, -1.4426950216293334961, -R5 ;  /* 0xbfb8aa3b00057823 */ /* 0x000fc80000000805 */
[----:B------:R-:W-:-:S04]  /*0190*/  FFMA R5, R0, -1.925963033500011079e-08, R5 ;  /* 0xb2a5706000057823 */ /* 0x000fc80000000005 */
[----:B------:R-:W0:Y:S02]  /*01a0*/  MUFU.EX2 R8, R5 ;  /* 0x0000000500087308 */ /* 0x000e240000000800 */
[----:B0-----:R-:W-:-:S06]  /*01b0*/  FFMA R3, R3, R8, 1 ;  /* 0x3f80000003037423 */ /* 0x001fcc0000000008 */
[----:B------:R-:W0:Y:S08]  /*01c0*/  MUFU.RCP R6, R3 ;  /* 0x0000000300067308 */ /* 0x000e300000001000 */
[----:B------:R-:W1:Y:S01]  /*01d0*/  FCHK P0, R0, R3 ;  /* 0x0000000300007302 */ /* 0x000e620000000000 */
[----:B0-----:R-:W-:-:S04]  /*01e0*/  FFMA R7, -R3, R6, 1 ;  /* 0x3f80000003077423 */ /* 0x001fc80000000106 */
[----:B------:R-:W-:-:S04]  /*01f0*/  FFMA R7, R6, R7, R6 ;  /* 0x0000000706077223 */ /* 0x000fc80000000006 */
[----:B------:R-:W-:-:S04]  /*0200*/  FFMA R6, R0, R7, RZ ;  /* 0x0000000700067223 */ /* 0x000fc800000000ff */
[----:B------:R-:W-:-:S04]  /*0210*/  FFMA R8, -R3, R6, R0 ;  /* 0x0000000603087223 */ /* 0x000fc80000000100 */
[----:B------:R-:W-:Y:S01]  /*0220*/  FFMA R6, R7, R8, R6 ;  /* 0x0000000807067223 */ /* 0x000fe20000000006 */
[----:B-1----:R-:W-:Y:S06]  /*0230*/  @!P0 BRA `(.L_x_1) ;  /* 0x00000000000c8947 */ /* 0x002fec0003800000 */
[----:B------:R-:W-:-:S07]  /*0240*/  MOV R6, 0x260 ;  /* 0x0000026000067802 */ /* 0x000fce0000000f00 */
[----:B------:R-:W-:Y:S05]  /*0250*/  CALL.REL.NOINC `($__internal_0_$__cuda_sm3x_div_rn_noftz_f32_slowpath) ;  /* 0x0000000000207944 */ /* 0x000fea0003c00000 */
[----:B------:R-:W-:-:S07]  /*0260*/  IMAD.MOV.U32 R6, RZ, RZ, R0 ;  /* 0x000000ffff067224 */ /* 0x000fce00078e0000 */
.L_x_1:
[----:B------:R-:W-:Y:S05]  /*0270*/  BSYNC.RECONVERGENT B0 ;  /* 0x0000000000007941 */ /* 0x000fea0003800200 */
.L_x_0:
[----:B------:R-:W0:Y:S01]  /*0280*/  LDCU.64 UR6, c[0x0][0x388] ;  /* 0x00007100ff0677ac */ /* 0x000e220008000a00 */
[----:B------:R-:W-:Y:S02]  /*0290*/  F2FP.BF16.F32.PACK_AB R6, RZ, R6 ;  /* 0x00000006ff06723e */ /* 0x000fe400000010ff */
[----:B0-----:R-:W-:-:S04]  /*02a0*/  IADD3 R4, P0, PT, R4, UR6, RZ ;  /* 0x0000000604047c10 */ /* 0x001fc8000ff1e0ff */
[----:B------:R-:W-:-:S05]  /*02b0*/  IADD3.X R5, PT, PT, R2, UR7, RZ, P0, !PT ;  /* 0x0000000702057c10 */ /* 0x000fca00087fe4ff */
[----:B------:R-:W-:Y:S01]  /*02c0*/  STG.E.U16 desc[UR4][R4.64], R6 ;  /* 0x0000000604007986 */ /* 0x000fe2000c101504 */
[----:B------:R-:W-:Y:S05]  /*02d0*/  EXIT ;  /* 0x000000000000794d */ /* 0x000fea0003800000 */
        .weak           $__internal_0_$__cuda_sm3x_div_rn_noftz_f32_slowpath
        .type           $__internal_0_$__cuda_sm3x_div_rn_noftz_f32_slowpath,@function
        .size           $__internal_0_$__cuda_sm3x_div_rn_noftz_f32_slowpath,(.L_x_59 - $__internal_0_$__cuda_sm3x_div_rn_noftz_f32_slowpath)
$__internal_0_$__cuda_sm3x_div_rn_noftz_f32_slowpath:
[--C-:B------:R-:W-:Y:S01]  /*02e0*/  SHF.R.U32.HI R7, RZ, 0x17, R3.reuse ;  /* 0x00000017ff077819 */ /* 0x100fe20000011603 */
[----:B------:R-:W-:Y:S01]  /*02f0*/  BSSY.RECONVERGENT B1, `(.L_x_2) ;  /* 0x0000064000017945 */ /* 0x000fe20003800200 */
[--C-:B------:R-:W-:Y:S01]  /*0300*/  SHF.R.U32.HI R5, RZ, 0x17, R0.reuse ;  /* 0x00000017ff057819 */ /* 0x100fe20000011600 */
[----:B------:R-:W-:Y:S01]  /*0310*/  IMAD.MOV.U32 R8, RZ, RZ, R0 ;  /* 0x000000ffff087224 */ /* 0x000fe200078e0000 */
[----:B------:R-:W-:Y:S01]  /*0320*/  LOP3.LUT R7, R7, 0xff, RZ, 0xc0, !PT ;  /* 0x000000ff07077812 */ /* 0x000fe200078ec0ff */
[----:B------:R-:W-:Y:S01]  /*0330*/  IMAD.MOV.U32 R9, RZ, RZ, R3 ;  /* 0x000000ffff097224 */ /* 0x000fe200078e0003 */
[----:B------:R-:W-:-:S03]  /*0340*/  LOP3.LUT R5, R5, 0xff, RZ, 0xc0, !PT ;  /* 0x000000ff05057812 */ /* 0x000fc600078ec0ff */
[----:B------:R-:W-:Y:S02]  /*0350*/  VIADD R12, R7, 0xffffffff ;  /* 0xffffffff070c7836 */ /* 0x000fe40000000000 */
[----:B------:R-:W-:-:S03]  /*0360*/  VIADD R11, R5, 0xffffffff ;  /* 0xffffffff050b7836 */ /* 0x000fc60000000000 */
[----:B------:R-:W-:-:S04]  /*0370*/  ISETP.GT.U32.AND P0, PT, R12, 0xfd, PT ;  /* 0x000000fd0c00780c */ /* 0x000fc80003f04070 */
[----:B------:R-:W-:-:S13]  /*0380*/  ISETP.GT.U32.OR P0, PT, R11, 0xfd, P0 ;  /* 0x000000fd0b00780c */ /* 0x000fda0000704470 */
[----:B------:R-:W-:Y:S01]  /*0390*/  @!P0 IMAD.MOV.U32 R10, RZ, RZ, RZ ;  /* 0x000000ffff0a8224 */ /* 0x000fe200078e00ff */
[----:B------:R-:W-:Y:S06]  /*03a0*/  @!P0 BRA `(.L_x_3) ;  /* 0x00000000005c8947 */ /* 0x000fec0003800000 */
[----:B------:R-:W-:Y:S02]  /*03b0*/  FSETP.GTU.FTZ.AND P0, PT, |R0|, +INF , PT ;  /* 0x7f8000000000780b */ /* 0x000fe40003f1c200 */
[----:B------:R-:W-:-:S04]  /*03c0*/  FSETP.GTU.FTZ.AND P1, PT, |R3|, +INF , PT ;  /* 0x7f8000000300780b */ /* 0x000fc80003f3c200 */
[----:B------:R-:W-:-:S13]  /*03d0*/  PLOP3.LUT P0, PT, P0, P1, PT, 0xf8, 0x8f ;  /* 0x00000000008f781c */ /* 0x000fda0000703f70 */
[----:B------:R-:W-:Y:S05]  /*03e0*/  @P0 BRA `(.L_x_4) ;  /* 0x00000004004c0947 */ /* 0x000fea0003800000 */
[----:B------:R-:W-:-:S13]  /*03f0*/  LOP3.LUT P0, RZ, R9, 0x7fffffff, R8, 0xc8, !PT ;  /* 0x7fffffff09ff7812 */ /* 0x000fda000780c808 */
[----:B------:R-:W-:Y:S05]  /*0400*/  @!P0 BRA `(.L_x_5) ;  /* 0x00000004003c8947 */ /* 0x000fea0003800000 */
[C---:B------:R-:W-:Y:S02]  /*0410*/  FSETP.NEU.FTZ.AND P2, PT, |R0|.reuse, +INF , PT ;  /* 0x7f8000000000780b */ /* 0x040fe40003f5d200 */
[----:B------:R-:W-:Y:S02]  /*0420*/  FSETP.NEU.FTZ.AND P1, PT, |R3|, +INF , PT ;  /* 0x7f8000000300780b */ /* 0x000fe40003f3d200 */
[----:B------:R-:W-:-:S11]  /*0430*/  FSETP.NEU.FTZ.AND P0, PT, |R0|, +INF , PT ;  /* 0x7f8000000000780b */ /* 0x000fd60003f1d200 */
[----:B------:R-:W-:Y:S05]  /*0440*/  @!P1 BRA !P2, `(.L_x_5) ;  /* 0x00000004002c9947 */ /* 0x000fea0005000000 */
[----:B------:R-:W-:-:S04]  /*0450*/  LOP3.LUT P2, RZ, R8, 0x7fffffff, RZ, 0xc0, !PT ;  /* 0x7fffffff08ff7812 */ /* 0x000fc8000784c0ff */
[----:B------:R-:W-:-:S13]  /*0460*/  PLOP3.LUT P1, PT, P1, P2, PT, 0x2f, 0xf2 ;  /* 0x0000000000f2781c */ /* 0x000fda0000f24577 */
[----:B------:R-:W-:Y:S05]  /*0470*/  @P1 BRA `(.L_x_6) ;  /* 0x0000000400181947 */ /* 0x000fea0003800000 */
[----:B------:R-:W-:-:S04]  /*0480*/  LOP3.LUT P1, RZ, R9, 0x7fffffff, RZ, 0xc0, !PT ;  /* 0x7fffffff09ff7812 */ /* 0x000fc8000782c0ff */
[----:B------:R-:W-:-:S13]  /*0490*/  PLOP3.LUT P0, PT, P0, P1, PT, 0x2f, 0xf2 ;  /* 0x0000000000f2781c */ /* 0x000fda0000702577 */
[----:B------:R-:W-:Y:S05]  /*04a0*/  @P0 BRA `(.L_x_7) ;  /* 0x0000000400000947 */ /* 0x000fea0003800000 */
[----:B------:R-:W-:Y:S02]  /*04b0*/  ISETP.GE.AND P0, PT, R11, RZ, PT ;  /* 0x000000ff0b00720c */ /* 0x000fe40003f06270 */
[----:B------:R-:W-:-:S11]  /*04c0*/  ISETP.GE.AND P1, PT, R12, RZ, PT ;  /* 0x000000ff0c00720c */ /* 0x000fd60003f26270 */
[----:B------:R-:W-:Y:S02]  /*04d0*/  @P0 IMAD.MOV.U32 R10, RZ, RZ, RZ ;  /* 0x000000ffff0a0224 */ /* 0x000fe400078e00ff */
[----:B------:R-:W-:Y:S01]  /*04e0*/  @!P0 FFMA R8, R0, 1.84467440737095516160e+19, RZ ;  /* 0x5f80000000088823 */ /* 0x000fe200000000ff */
[----:B------:R-:W-:Y:S02]  /*04f0*/  @!P0 IMAD.MOV.U32 R10, RZ, RZ, -0x40 ;  /* 0xffffffc0ff0a8424 */ /* 0x000fe400078e00ff */
[----:B------:R-:W-:Y:S02]  /*0500*/  @!P1 FFMA R9, R3, 1.84467440737095516160e+19, RZ ;  /* 0x5f80000003099823 */ /* 0x000fe400000000ff */
[----:B------:R-:W-:-:S07]  /*0510*/  @!P1 VIADD R10, R10, 0x40 ;  /* 0x000000400a0a9836 */ /* 0x000fce0000000000 */
.L_x_3:
[----:B------:R-:W-:Y:S01]  /*0520*/  LEA R0, R7, 0xc0800000, 0x17 ;  /* 0xc080000007007811 */ /* 0x000fe200078eb8ff */
[----:B------:R-:W-:Y:S01]  /*0530*/  VIADD R5, R5, 0xffffff81 ;  /* 0xffffff8105057836 */ /* 0x000fe20000000000 */
[----:B------:R-:W-:Y:S03]  /*0540*/  BSSY.RECONVERGENT B2, `(.L_x_8) ;  /* 0x0000035000027945 */ /* 0x000fe60003800200 */
[----:B------:R-:W-:Y:S02]  /*0550*/  IMAD.IADD R9, R9, 0x1, -R0 ;  /* 0x0000000109097824 */ /* 0x000fe400078e0a00 */
[C---:B------:R-:W-:Y:S01]  /*0560*/  IMAD R0, R5.reuse, -0x800000, R8 ;  /* 0xff80000005007824 */ /* 0x040fe200078e0208 */
[----:B------:R-:W-:Y:S01]  /*0570*/  IADD3 R5, PT, PT, R5, 0x7f, -R7 ;  /* 0x0000007f05057810 */ /* 0x000fe20007ffe807 */
[----:B------:R-:W0:Y:S01]  /*0580*/  MUFU.RCP R3, R9 ;  /* 0x0000000900037308 */ /* 0x000e220000001000 */
[----:B------:R-:W-:-:S03]  /*0590*/  FADD.FTZ R11, -R9, -RZ ;  /* 0x800000ff090b7221 */ /* 0x000fc60000010100 */
[----:B------:R-:W-:Y:S02]  /*05a0*/  IMAD.IADD R5, R5, 0x1, R10 ;  /* 0x0000000105057824 */ /* 0x000fe400078e020a */
[----:B0-----:R-:W-:-:S04]  /*05b0*/  FFMA R12, R3, R11, 1 ;  /* 0x3f800000030c7423 */ /* 0x001fc8000000000b */
[----:B------:R-:W-:-:S04]  /*05c0*/  FFMA R12, R3, R12, R3 ;  /* 0x0000000c030c7223 */ /* 0x000fc80000000003 */
[----:B------:R-:W-:-:S04]  /*05d0*/  FFMA R3, R0, R12, RZ ;  /* 0x0000000c00037223 */ /* 0x000fc800000000ff */
[----:B------:R-:W-:-:S04]  /*05e0*/  FFMA R8, R11, R3, R0 ;  /* 0x000000030b087223 */ /* 0x000fc80000000000 */
[----:B------:R-:W-:-:S04]  /*05f0*/  FFMA R13, R12, R8, R3 ;  /* 0x000000080c0d7223 */ /* 0x000fc80000000003 */
[----:B------:R-:W-:-:S04]  /*0600*/  FFMA R8, R11, R13, R0 ;  /* 0x0000000d0b087223 */ /* 0x000fc80000000000 */
[----:B------:R-:W-:-:S05]  /*0610*/  FFMA R0, R12, R8, R13 ;  /* 0x000000080c007223 */ /* 0x000fca000000000d */
[----:B------:R-:W-:-:S04]  /*0620*/  SHF.R.U32.HI R3, RZ, 0x17, R0 ;  /* 0x00000017ff037819 */ /* 0x000fc80000011600 */
[----:B------:R-:W-:-:S05]  /*0630*/  LOP3.LUT R3, R3, 0xff, RZ, 0xc0, !PT ;  /* 0x000000ff03037812 */ /* 0x000fca00078ec0ff */
[----:B------:R-:W-:-:S04]  /*0640*/  IMAD.IADD R7, R3, 0x1, R5 ;  /* 0x0000000103077824 */ /* 0x000fc800078e0205 */
[----:B------:R-:W-:-:S05]  /*0650*/  VIADD R3, R7, 0xffffffff ;  /* 0xffffffff07037836 */ /* 0x000fca0000000000 */
[----:B------:R-:W-:-:S13]  /*0660*/  ISETP.GE.U32.AND P0, PT, R3, 0xfe, PT ;  /* 0x000000fe0300780c */ /* 0x000fda0003f06070 */
[----:B------:R-:W-:Y:S05]  /*0670*/  @!P0 BRA `(.L_x_9) ;  /* 0x0000000000808947 */ /* 0x000fea0003800000 */
[----:B------:R-:W-:-:S13]  /*0680*/  ISETP.GT.AND P0, PT, R7, 0xfe, PT ;  /* 0x000000fe0700780c */ /* 0x000fda0003f04270 */
[----:B------:R-:W-:Y:S05]  /*0690*/  @P0 BRA `(.L_x_10) ;  /* 0x00000000006c0947 */ /* 0x000fea0003800000 */
[----:B------:R-:W-:-:S13]  /*06a0*/  ISETP.GE.AND P0, PT, R7, 0x1, PT ;  /* 0x000000010700780c */ /* 0x000fda0003f06270 */
[----:B------:R-:W-:Y:S05]  /*06b0*/  @P0 BRA `(.L_x_11) ;  /* 0x0000000000740947 */ /* 0x000fea0003800000 */
[----:B------:R-:W-:Y:S02]  /*06c0*/  ISETP.GE.AND P0, PT, R7, -0x18, PT ;  /* 0xffffffe80700780c */ /* 0x000fe40003f06270 */
[----:B------:R-:W-:-:S11]  /*06d0*/  LOP3.LUT R0, R0, 0x80000000, RZ, 0xc0, !PT ;  /* 0x8000000000007812 */ /* 0x000fd600078ec0ff */
[----:B------:R-:W-:Y:S05]  /*06e0*/  @!P0 BRA `(.L_x_11) ;  /* 0x0000000000688947 */ /* 0x000fea0003800000 */
[CC--:B------:R-:W-:Y:S01]  /*06f0*/  FFMA.RZ R3, R12.reuse, R8.reuse, R13 ;  /* 0x000000080c037223 */ /* 0x0c0fe2000000c00d */
[C---:B------:R-:W-:Y:S01]  /*0700*/  VIADD R10, R7.reuse, 0x20 ;  /* 0x00000020070a7836 */ /* 0x040fe20000000000 */
[C---:B------:R-:W-:Y:S02]  /*0710*/  ISETP.NE.AND P2, PT, R7.reuse, RZ, PT ;  /* 0x000000ff0700720c */ /* 0x040fe40003f45270 */
[----:B------:R-:W-:Y:S01]  /*0720*/  ISETP.NE.AND P1, PT, R7, RZ, PT ;  /* 0x000000ff0700720c */ /* 0x000fe20003f25270 */
[----:B------:R-:W-:Y:S01]  /*0730*/  IMAD.MOV R7, RZ, RZ, -R7 ;  /* 0x000000ffff077224 */ /* 0x000fe200078e0a07 */
[----:B------:R-:W-:Y:S01]  /*0740*/  LOP3.LUT R5, R3, 0x7fffff, RZ, 0xc0, !PT ;  /* 0x007fffff03057812 */ /* 0x000fe200078ec0ff */
[CCC-:B------:R-:W-:Y:S01]  /*0750*/  FFMA.RP R3, R12.reuse, R8.reuse, R13.reuse ;  /* 0x000000080c037223 */ /* 0x1c0fe2000000800d */
[----:B------:R-:W-:Y:S02]  /*0760*/  FFMA.RM R8, R12, R8, R13 ;  /* 0x000000080c087223 */ /* 0x000fe4000000400d */
[----:B------:R-:W-:-:S03]  /*0770*/  LOP3.LUT R5, R5, 0x800000, RZ, 0xfc, !PT ;  /* 0x0080000005057812 */ /* 0x000fc600078efcff */
[----:B------:R-:W-:Y:S02]  /*0780*/  FSETP.NEU.FTZ.AND P0, PT, R3, R8, PT ;  /* 0x000000080300720b */ /* 0x000fe40003f1d000 */
[----:B------:R-:W-:Y:S02]  /*0790*/  SHF.L.U32 R10, R5, R10, RZ ;  /* 0x0000000a050a7219 */ /* 0x000fe400000006ff */
[----:B------:R-:W-:Y:S02]  /*07a0*/  SEL R8, R7, RZ, P2 ;  /* 0x000000ff07087207 */ /* 0x000fe40001000000 */
[----:B------:R-:W-:Y:S02]  /*07b0*/  ISETP.NE.AND P1, PT, R10, RZ, P1 ;  /* 0x000000ff0a00720c */ /* 0x000fe40000f25270 */
[----:B------:R-:W-:Y:S02]  /*07c0*/  SHF.R.U32.HI R8, RZ, R8, R5 ;  /* 0x00000008ff087219 */ /* 0x000fe40000011605 */
[----:B------:R-:W-:-:S02]  /*07d0*/  PLOP3.LUT P0, PT, P0, P1, PT, 0xf8, 0x8f ;  /* 0x00000000008f781c */ /* 0x000fc40000703f70 */
[----:B------:R-:W-:Y:S02]  /*07e0*/  SHF.R.U32.HI R10, RZ, 0x1, R8 ;  /* 0x00000001ff0a7819 */ /* 0x000fe40000011608 */
[----:B------:R-:W-:-:S04]  /*07f0*/  SEL R3, RZ, 0x1, !P0 ;  /* 0x00000001ff037807 */ /* 0x000fc80004000000 */
[----:B------:R-:W-:-:S04]  /*0800*/  LOP3.LUT R3, R3, 0x1, R10, 0xf8, !PT ;  /* 0x0000000103037812 */ /* 0x000fc800078ef80a */
[----:B------:R-:W-:-:S05]  /*0810*/  LOP3.LUT R3, R3, R8, RZ, 0xc0, !PT ;  /* 0x0000000803037212 */ /* 0x000fca00078ec0ff */
[----:B------:R-:W-:-:S05]  /*0820*/  IMAD.IADD R3, R10, 0x1, R3 ;  /* 0x000000010a037824 */ /* 0x000fca00078e0203 */
[----:B------:R-:W-:Y:S01]  /*0830*/  LOP3.LUT R0, R3, R0, RZ, 0xfc, !PT ;  /* 0x0000000003007212 */ /* 0x000fe200078efcff */
[----:B------:R-:W-:Y:S06]  /*0840*/  BRA `(.L_x_11) ;  /* 0x0000000000107947 */ /* 0x000fec0003800000 */
.L_x_10:
[----:B------:R-:W-:-:S04]  /*0850*/  LOP3.LUT R0, R0, 0x80000000, RZ, 0xc0, !PT ;  /* 0x8000000000007812 */ /* 0x000fc800078ec0ff */
[----:B------:R-:W-:Y:S01]  /*0860*/  LOP3.LUT R0, R0, 0x7f800000, RZ, 0xfc, !PT ;  /* 0x7f80000000007812 */ /* 0x000fe200078efcff */
[----:B------:R-:W-:Y:S06]  /*0870*/  BRA `(.L_x_11) ;  /* 0x0000000000047947 */ /* 0x000fec0003800000 */
.L_x_9:
[----:B------:R-:W-:-:S07]  /*0880*/  IMAD R0, R5, 0x800000, R0 ;  /* 0x0080000005007824 */ /* 0x000fce00078e0200 */
.L_x_11:
[----:B------:R-:W-:Y:S05]  /*0890*/  BSYNC.RECONVERGENT B2 ;  /* 0x0000000000027941 */ /* 0x000fea0003800200 */
.L_x_8:
[----:B------:R-:W-:Y:S05]  /*08a0*/  BRA `(.L_x_12) ;  /* 0x0000000000207947 */ /* 0x000fea0003800000 */
.L_x_7:
[----:B------:R-:W-:-:S04]  /*08b0*/  LOP3.LUT R0, R9, 0x80000000, R8, 0x48, !PT ;  /* 0x8000000009007812 */ /* 0x000fc800078e4808 */
[----:B------:R-:W-:Y:S01]  /*08c0*/  LOP3.LUT R0, R0, 0x7f800000, RZ, 0xfc, !PT ;  /* 0x7f80000000007812 */ /* 0x000fe200078efcff */
[----:B------:R-:W-:Y:S06]  /*08d0*/  BRA `(.L_x_12) ;  /* 0x0000000000147947 */ /* 0x000fec0003800000 */
.L_x_6:
[----:B------:R-:W-:Y:S01]  /*08e0*/  LOP3.LUT R0, R9, 0x80000000, R8, 0x48, !PT ;  /* 0x8000000009007812 */ /* 0x000fe200078e4808 */
[----:B------:R-:W-:Y:S06]  /*08f0*/  BRA `(.L_x_12) ;  /* 0x00000000000c7947 */ /* 0x000fec0003800000 */
.L_x_5:
[----:B------:R-:W0:Y:S01]  /*0900*/  MUFU.RSQ R0, -QNAN ;  /* 0xffc0000000007908 */ /* 0x000e220000001400 */
[----:B------:R-:W-:Y:S05]  /*0910*/  BRA `(.L_x_12) ;  /* 0x0000000000047947 */ /* 0x000fea0003800000 */
.L_x_4:
[----:B------:R-:W-:-:S07]  /*0920*/  FADD.FTZ R0, R0, R3 ;  /* 0x0000000300007221 */ /* 0x000fce0000010000 */
.L_x_12:
[----:B------:R-:W-:Y:S05]  /*0930*/  BSYNC.RECONVERGENT B1 ;  /* 0x0000000000017941 */ /* 0x000fea0003800200 */
.L_x_2:
[----:B------:R-:W-:-:S04]  /*0940*/  IMAD.MOV.U32 R7, RZ, RZ, 0x0 ;  /* 0x00000000ff077424 */ /* 0x000fc800078e00ff */
[----:B0-----:R-:W-:Y:S05]  /*0950*/  RET.REL.NODEC R6 `(_ZN8pygpukit3ops2nn16silu_bf16_kernelEPK13__nv_bfloat16PS2_m) ;  /* 0xfffffff406a87950 */ /* 0x001fea0003c3ffff */
.L_x_13:
[----:B------:R-:W-:-:S00]  /*0960*/  BRA `(.L_x_13) ;  /* 0xfffffffc00fc7947 */ /* 0x000fc0000383ffff */
[----:B------:R-:W-:-:S00]  /*0970*/  NOP ;  /* 0x0000000000007918 */ /* 0x000fc00000000000 */
        /* <DEDUP_REMOVED lines=8> */
.L_x_59:


//--------------------- .text._ZN8pygpukit3ops2nn15silu_f16_kernelEPK6__halfPS2_m --------------------------
	.section	.text._ZN8pygpukit3ops2nn15silu_f16_kernelEPK6__halfPS2_m,"ax",@progbits
	.align	128
        .global         _ZN8pygpukit3ops2nn15silu_f16_kernelEPK6__halfPS2_m
        .type           _ZN8pygpukit3ops2nn15silu_f16_kernelEPK6__halfPS2_m,@function
        .size           _ZN8pygpukit3ops2nn15silu_f16_kernelEPK6__halfPS2_m,(.L_x_60 - _ZN8pygpukit3ops2nn15silu_f16_kernelEPK6__halfPS2_m)
        .other          _ZN8pygpukit3ops2nn15silu_f16_kernelEPK6__halfPS2_m,@"STO_CUDA_ENTRY STV_DEFAULT"
_ZN8pygpukit3ops2nn15silu_f16_kernelEPK6__halfPS2_m:
.text._ZN8pygpukit3ops2nn15silu_f16_kernelEPK6__halfPS2_m:
        /* <DEDUP_REMOVED lines=19> */
[----:B--2---:R-:W-:-:S05]  /*0130*/  HADD2.F32 R0, -RZ, R0.H0_H0 ;  /* 0x20000000ff007230 */ /* 0x004fca0000004100 */
        /* <DEDUP_REMOVED lines=17> */
[----:B------:R-:W-:Y:S05]  /*0250*/  CALL.REL.NOINC `($__internal_1_$__cuda_sm3x_div_rn_noftz_f32_slowpath) ;  /* 0x0000000000207944 */ /* 0x000fea0003c00000 */
[----:B------:R-:W-:-:S07]  /*0260*/  IMAD.MOV.U32 R6, RZ, RZ, R0 ;  /* 0x000000ffff067224 */ /* 0x000fce00078e0000 */
.L_x_15:
[----:B------:R-:W-:Y:S05]  /*0270*/  BSYNC.RECONVERGENT B0 ;  /* 0x0000000000007941 */ /* 0x000fea0003800200 */
.L_x_14:
[----:B------:R-:W0:Y:S01]  /*0280*/  LDCU.64 UR6, c[0x0][0x388] ;  /* 0x00007100ff0677ac */ /* 0x000e220008000a00 */
[----:B------:R-:W-:Y:S02]  /*0290*/  F2FP.F16.F32.PACK_AB R6, RZ, R6 ;  /* 0x00000006ff06723e */ /* 0x000fe400000000ff */
[----:B0-----:R-:W-:-:S04]  /*02a0*/  IADD3 R4, P0, PT, R4, UR6, RZ ;  /* 0x0000000604047c10 */ /* 0x001fc8000ff1e0ff */
[----:B------:R-:W-:-:S05]  /*02b0*/  IADD3.X R5, PT, PT, R2, UR7, RZ, P0, !PT ;  /* 0x0000000702057c10 */ /* 0x000fca00087fe4ff */
[----:B------:R-:W-:Y:S01]  /*02c0*/  STG.E.U16 desc[UR4][R4.64], R6 ;  /* 0x0000000604007986 */ /* 0x000fe2000c101504 */
[----:B------:R-:W-:Y:S05]  /*02d0*/  EXIT ;  /* 0x000000000000794d */ /* 0x000fea0003800000 */
        .weak           $__internal_1_$__cuda_sm3x_div_rn_noftz_f32_slowpath
        .type           $__internal_1_$__cuda_sm3x_div_rn_noftz_f32_slowpath,@function
        .size           $__internal_1_$__cuda_sm3x_div_rn_noftz_f32_slowpath,(.L_x_60 - $__internal_1_$__cuda_sm3x_div_rn_noftz_f32_slowpath)
$__internal_1_$__cuda_sm3x_div_rn_noftz_f32_slowpath:
        /* <DEDUP_REMOVED lines=36> */
.L_x_17:
        /* <DEDUP_REMOVED lines=51> */
.L_x_24:
[----:B------:R-:W-:-:S04]  /*0850*/  LOP3.LUT R0, R0, 0x80000000, RZ, 0xc0, !PT ;  /* 0x8000000000007812 */ /* 0x000fc800078ec0ff */
[----:B------:R-:W-:Y:S01]  /*0860*/  LOP3.LUT R0, R0, 0x7f800000, RZ, 0xfc, !PT ;  /* 0x7f80000000007812 */ /* 0x000fe200078efcff */
[----:B------:R-:W-:Y:S06]  /*0870*/  BRA `(.L_x_25) ;  /* 0x0000000000047947 */ /* 0x000fec0003800000 */
.L_x_23:
[----:B------:R-:W-:-:S07]  /*0880*/  IMAD R0, R5, 0x800000, R0 ;  /* 0x0080000005007824 */ /* 0x000fce00078e0200 */
.L_x_25:
[----:B------:R-:W-:Y:S05]  /*0890*/  BSYNC.RECONVERGENT B2 ;  /* 0x0000000000027941 */ /* 0x000fea0003800200 */
.L_x_22:
[----:B------:R-:W-:Y:S05]  /*08a0*/  BRA `(.L_x_26) ;  /* 0x0000000000207947 */ /* 0x000fea0003800000 */
.L_x_21:
[----:B------:R-:W-:-:S04]  /*08b0*/  LOP3.LUT R0, R9, 0x80000000, R8, 0x48, !PT ;  /* 0x8000000009007812 */ /* 0x000fc800078e4808 */
[----:B------:R-:W-:Y:S01]  /*08c0*/  LOP3.LUT R0, R0, 0x7f800000, RZ, 0xfc, !PT ;  /* 0x7f80000000007812 */ /* 0x000fe200078efcff */
[----:B------:R-:W-:Y:S06]  /*08d0*/  BRA `(.L_x_26) ;  /* 0x0000000000147947 */ /* 0x000fec0003800000 */
.L_x_20:
[----:B------:R-:W-:Y:S01]  /*08e0*/  LOP3.LUT R0, R9, 0x80000000, R8, 0x48, !PT ;  /* 0x8000000009007812 */ /* 0x000fe200078e4808 */
[----:B------:R-:W-:Y:S06]  /*08f0*/  BRA `(.L_x_26) ;  /* 0x00000000000c7947 */ /* 0x000fec0003800000 */
.L_x_19:
[----:B------:R-:W0:Y:S01]  /*0900*/  MUFU.RSQ R0, -QNAN ;  /* 0xffc0000000007908 */ /* 0x000e220000001400 */
[----:B------:R-:W-:Y:S05]  /*0910*/  BRA `(.L_x_26) ;  /* 0x0000000000047947 */ /* 0x000fea0003800000 */
.L_x_18:
[----:B------:R-:W-:-:S07]  /*0920*/  FADD.FTZ R0, R0, R3 ;  /* 0x0000000300007221 */ /* 0x000fce0000010000 */
.L_x_26:
[----:B------:R-:W-:Y:S05]  /*0930*/  BSYNC.RECONVERGENT B1 ;  /* 0x0000000000017941 */ /* 0x000fea0003800200 */
.L_x_16:
[----:B------:R-:W-:-:S04]  /*0940*/  IMAD.MOV.U32 R7, RZ, RZ, 0x0 ;  /* 0x00000000ff077424 */ /* 0x000fc800078e00ff */
[----:B0-----:R-:W-:Y:S05]  /*0950*/  RET.REL.NODEC R6 `(_ZN8pygpukit3ops2nn15silu_f16_kernelEPK6__halfPS2_m) ;  /* 0xfffffff406a87950 */ /* 0x001fea0003c3ffff */
.L_x_27:
        /* <DEDUP_REMOVED lines=10> */
.L_x_60:


//--------------------- .text._ZN8pygpukit3ops2nn15silu_f64_kernelEPKdPdm --------------------------
	.section	.text._ZN8pygpukit3ops2nn15silu_f64_kernelEPKdPdm,"ax",@progbits
	.align	128
        .global         _ZN8pygpukit3ops2nn15silu_f64_kernelEPKdPdm
        .type           _ZN8pygpukit3ops2nn15silu_f64_kernelEPKdPdm,@function
        .size           _ZN8pygpukit3ops2nn15silu_f64_kernelEPKdPdm,(.L_x_61 - _ZN8pygpukit3ops2nn15silu_f64_kernelEPKdPdm)
        .other          _ZN8pygpukit3ops2nn15silu_f64_kernelEPKdPdm,@"STO_CUDA_ENTRY STV_DEFAULT"
_ZN8pygpukit3ops2nn15silu_f64_kernelEPKdPdm:
.text._ZN8pygpukit3ops2nn15silu_f64_kernelEPKdPdm:
        /* <DEDUP_REMOVED lines=14> */
[----:B------:R-:W-:-:S06]  /*00e0*/  IADD3.X R9, PT, PT, R4, UR7, RZ, P0, !PT ;  /* 0x0000000704097c10 */ /* 0x000fcc00087fe4ff */
[----:B-1----:R-:W2:Y:S01]  /*00f0*/  LDG.E.64.CONSTANT R8, desc[UR4][R8.64] ;  /* 0x0000000408087981 */ /* 0x002ea2000c1e9b00 */
[----:B------:R-:W-:Y:S01]  /*0100*/  IMAD.MOV.U32 R2, RZ, RZ, 0x652b82fe ;  /* 0x652b82feff027424 */ /* 0x000fe200078e00ff */
[----:B------:R-:W-:Y:S01]  /*0110*/  UMOV UR6, 0xfefa39ef ;  /* 0xfefa39ef00067882 */ /* 0x000fe20000000000 */
[----:B------:R-:W-:Y:S01]  /*0120*/  IMAD.MOV.U32 R3, RZ, RZ, 0x3ff71547 ;  /* 0x3ff71547ff037424 */ /* 0x000fe200078e00ff */
[----:B------:R-:W-:Y:S01]  /*0130*/  UMOV UR7, 0x3fe62e42 ;  /* 0x3fe62e4200077882 */ /* 0x000fe20000000000 */
[----:B------:R-:W-:Y:S04]  /*0140*/  BSSY.RECONVERGENT B0, `(.L_x_28) ;  /* 0x0000037000007945 */ /* 0x000fe80003800200 */
[----:B--2---:R-:W-:Y:S02]  /*0150*/  DFMA R2, R8, -R2, 6.75539944105574400000e+15 ;  /* 0x433800000802742b */ /* 0x004fe40000000802 */
[----:B------:R-:W-:-:S06]  /*0160*/  DADD R12, -RZ, -R8 ;  /* 0x00000000ff0c7229 */ /* 0x000fcc0000000908 */
[----:B------:R-:W-:-:S04]  /*0170*/  DADD R6, R2, -6.75539944105574400000e+15 ;  /* 0xc338000002067429 */ /* 0x000fc80000000000 */
[----:B------:R-:W-:-:S04]  /*0180*/  FSETP.GEU.AND P0, PT, |R13|, 4.1917929649353027344, PT ;  /* 0x4086232b0d00780b */ /* 0x000fc80003f0e200 */
[----:B------:R-:W-:Y:S01]  /*0190*/  DFMA R10, R6, -UR6, -R8 ;  /* 0x80000006060a7c2b */ /* 0x000fe20008000808 */
[----:B------:R-:W-:Y:S01]  /*01a0*/  UMOV UR6, 0x3b39803f ;  /* 0x3b39803f00067882 */ /* 0x000fe20000000000 */
[----:B------:R-:W-:-:S06]  /*01b0*/  UMOV UR7, 0x3c7abc9e ;  /* 0x3c7abc9e00077882 */ /* 0x000fcc0000000000 */
[----:B------:R-:W-:Y:S01]  /*01c0*/  DFMA R6, R6, -UR6, R10 ;  /* 0x8000000606067c2b */ /* 0x000fe2000800000a */
[----:B------:R-:W-:Y:S01]  /*01d0*/  UMOV UR6, 0x69ce2bdf ;  /* 0x69ce2bdf00067882 */ /* 0x000fe20000000000 */
[----:B------:R-:W-:Y:S01]  /*01e0*/  IMAD.MOV.U32 R10, RZ, RZ, -0x35dec16 ;  /* 0xfca213eaff0a7424 */ /* 0x000fe200078e00ff */
[----:B------:R-:W-:Y:S01]  /*01f0*/  UMOV UR7, 0x3e5ade15 ;  /* 0x3e5ade1500077882 */ /* 0x000fe20000000000 */
[----:B------:R-:W-:-:S06]  /*0200*/  IMAD.MOV.U32 R11, RZ, RZ, 0x3e928af3 ;  /* 0x3e928af3ff0b7424 */ /* 0x000fcc00078e00ff */
[----:B------:R-:W-:Y:S01]  /*0210*/  DFMA R10, R6, UR6, R10 ;  /* 0x00000006060a7c2b */ /* 0x000fe2000800000a */
[----:B------:R-:W-:Y:S01]  /*0220*/  UMOV UR6, 0x62401315 ;  /* 0x6240131500067882 */ /* 0x000fe20000000000 */
[----:B------:R-:W-:-:S06]  /*0230*/  UMOV UR7, 0x3ec71dee ;  /* 0x3ec71dee00077882 */ /* 0x000fcc0000000000 */
[----:B------:R-:W-:Y:S01]  /*0240*/  DFMA R10, R6, R10, UR6 ;  /* 0x00000006060a7e2b */ /* 0x000fe2000800000a */
        /* <DEDUP_REMOVED lines=20> */
[----:B------:R-:W-:-:S08]  /*0390*/  DFMA R10, R6, R10, UR6 ;  /* 0x00000006060a7e2b */ /* 0x000fd0000800000a */
[----:B------:R-:W-:-:S08]  /*03a0*/  DFMA R10, R6, R10, 1 ;  /* 0x3ff00000060a742b */ /* 0x000fd0000000000a */
[----:B------:R-:W-:-:S10]  /*03b0*/  DFMA R10, R6, R10, 1 ;  /* 0x3ff00000060a742b */ /* 0x000fd4000000000a */
[----:B------:R-:W-:Y:S02]  /*03c0*/  IMAD R7, R2, 0x100000, R11 ;  /* 0x0010000002077824 */ /* 0x000fe400078e020b */
[----:B------:R-:W-:Y:S01]  /*03d0*/  IMAD.MOV.U32 R6, RZ, RZ, R10 ;  /* 0x000000ffff067224 */ /* 0x000fe200078e000a */
[----:B------:R-:W-:Y:S06]  /*03e0*/  @!P0 BRA `(.L_x_29) ;  /* 0x0000000000308947 */ /* 0x000fec0003800000 */
[----:B------:R-:W-:Y:S01]  /*03f0*/  FSETP.GEU.AND P1, PT, |R13|, 4.2275390625, PT ;  /* 0x408748000d00780b */ /* 0x000fe20003f2e200 */
[C---:B------:R-:W-:Y:S02]  /*0400*/  DADD R6, -R8.reuse, +INF ;  /* 0x7ff0000008067429 */ /* 0x040fe40000000100 */
[----:B------:R-:W-:-:S08]  /*0410*/  DSETP.GT.AND P0, PT, R8, RZ, PT ;  /* 0x000000ff0800722a */ /* 0x000fd00003f04000 */
[----:B------:R-:W-:Y:S02]  /*0420*/  FSEL R6, R6, RZ, !P0 ;  /* 0x000000ff06067208 */ /* 0x000fe40004000000 */
[----:B------:R-:W-:Y:S02]  /*0430*/  @!P1 LEA.HI R3, R2, R2, RZ, 0x1 ;  /* 0x0000000202039211 */ /* 0x000fe400078f08ff */
[----:B------:R-:W-:Y:S02]  /*0440*/  FSEL R7, R7, RZ, !P0 ;  /* 0x000000ff07077208 */ /* 0x000fe40004000000 */
[----:B------:R-:W-:-:S05]  /*0450*/  @!P1 SHF.R.S32.HI R3, RZ, 0x1, R3 ;  /* 0x00000001ff039819 */ /* 0x000fca0000011403 */
[----:B------:R-:W-:Y:S02]  /*0460*/  @!P1 IMAD.IADD R2, R2, 0x1, -R3 ;  /* 0x0000000102029824 */ /* 0x000fe400078e0a03 */
[----:B------:R-:W-:-:S03]  /*0470*/  @!P1 IMAD R11, R3, 0x100000, R11 ;  /* 0x00100000030b9824 */ /* 0x000fc600078e020b */
[----:B------:R-:W-:Y:S01]  /*0480*/  @!P1 LEA R3, R2, 0x3ff00000, 0x14 ;  /* 0x3ff0000002039811 */ /* 0x000fe200078ea0ff */
[----:B------:R-:W-:-:S06]  /*0490*/  @!P1 IMAD.MOV.U32 R2, RZ, RZ, RZ ;  /* 0x000000ffff029224 */ /* 0x000fcc00078e00ff */
[----:B------:R-:W-:-:S11]  /*04a0*/  @!P1 DMUL R6, R10, R2 ;  /* 0x000000020a069228 */ /* 0x000fd60000000000 */
.L_x_29:
[----:B------:R-:W-:Y:S05]  /*04b0*/  BSYNC.RECONVERGENT B0 ;  /* 0x0000000000007941 */ /* 0x000fea0003800200 */
.L_x_28:
[----:B------:R-:W-:Y:S01]  /*04c0*/  DADD R6, R6, 1 ;  /* 0x3ff0000006067429 */ /* 0x000fe20000000000 */
[----:B------:R-:W-:Y:S01]  /*04d0*/  IMAD.MOV.U32 R2, RZ, RZ, 0x1 ;  /* 0x00000001ff027424 */ /* 0x000fe200078e00ff */
[----:B------:R-:W-:Y:S01]  /*04e0*/  FSETP.GEU.AND P1, PT, |R9|, 6.5827683646048100446e-37, PT ;  /* 0x036000000900780b */ /* 0x000fe20003f2e200 */
[----:B------:R-:W-:Y:S03]  /*04f0*/  BSSY.RECONVERGENT B0, `(.L_x_30) ;  /* 0x000000f000007945 */ /* 0x000fe60003800200 */
[----:B------:R-:W0:Y:S02]  /*0500*/  MUFU.RCP64H R3, R7 ;  /* 0x0000000700037308 */ /* 0x000e240000001800 */
[----:B0-----:R-:W-:-:S08]  /*0510*/  DFMA R10, -R6, R2, 1 ;  /* 0x3ff00000060a742b */ /* 0x001fd00000000102 */
[----:B------:R-:W-:-:S08]  /*0520*/  DFMA R10, R10, R10, R10 ;  /* 0x0000000a0a0a722b */ /* 0x000fd0000000000a */
[----:B------:R-:W-:-:S08]  /*0530*/  DFMA R10, R2, R10, R2 ;  /* 0x0000000a020a722b */ /* 0x000fd00000000002 */
[----:B------:R-:W-:-:S08]  /*0540*/  DFMA R2, -R6, R10, 1 ;  /* 0x3ff000000602742b */ /* 0x000fd0000000010a */
[----:B------:R-:W-:-:S08]  /*0550*/  DFMA R2, R10, R2, R10 ;  /* 0x000000020a02722b */ /* 0x000fd0000000000a */
[----:B------:R-:W-:-:S08]  /*0560*/  DMUL R10, R8, R2 ;  /* 0x00000002080a7228 */ /* 0x000fd00000000000 */
[----:B------:R-:W-:-:S08]  /*0570*/  DFMA R12, -R6, R10, R8 ;  /* 0x0000000a060c722b */ /* 0x000fd00000000108 */
[----:B------:R-:W-:-:S10]  /*0580*/  DFMA R2, R2, R12, R10 ;  /* 0x0000000c0202722b */ /* 0x000fd4000000000a */
[----:B------:R-:W-:-:S05]  /*0590*/  FFMA R5, RZ, R7, R3 ;  /* 0x00000007ff057223 */ /* 0x000fca0000000003 */
[----:B------:R-:W-:-:S13]  /*05a0*/  FSETP.GT.AND P0, PT, |R5|, 1.469367938527859385e-39, PT ;  /* 0x001000000500780b */ /* 0x000fda0003f04200 */
[----:B------:R-:W-:Y:S05]  /*05b0*/  @P0 BRA P1, `(.L_x_31) ;  /* 0x0000000000080947 */ /* 0x000fea0000800000 */
[----:B------:R-:W-:-:S07]  /*05c0*/  MOV R12, 0x5e0 ;  /* 0x000005e0000c7802 */ /* 0x000fce0000000f00 */
[----:B------:R-:W-:Y:S05]  /*05d0*/  CALL.REL.NOINC `($__internal_2_$__cuda_sm20_div_rn_f64_full) ;  /* 0x0000000000187944 */ /* 0x000fea0003c00000 */
.L_x_31:
[----:B------:R-:W-:Y:S05]  /*05e0*/  BSYNC.RECONVERGENT B0 ;  /* 0x0000000000007941 */ /* 0x000fea0003800200 */
.L_x_30:
[----:B------:R-:W0:Y:S02]  /*05f0*/  LDCU.64 UR6, c[0x0][0x388] ;  /* 0x00007100ff0677ac */ /* 0x000e240008000a00 */
[----:B0-----:R-:W-:-:S04]  /*0600*/  IADD3 R6, P0, PT, R0, UR6, RZ ;  /* 0x0000000600067c10 */ /* 0x001fc8000ff1e0ff */
[----:B------:R-:W-:-:S05]  /*0610*/  IADD3.X R7, PT, PT, R4, UR7, RZ, P0, !PT ;  /* 0x0000000704077c10 */ /* 0x000fca00087fe4ff */
[----:B------:R-:W-:Y:S01]  /*0620*/  STG.E.64 desc[UR4][R6.64], R2 ;  /* 0x0000000206007986 */ /* 0x000fe2000c101b04 */
[----:B------:R-:W-:Y:S05]  /*0630*/  EXIT ;  /* 0x000000000000794d */ /* 0x000fea0003800000 */
        .weak           $__internal_2_$__cuda_sm20_div_rn_f64_full
        .type           $__internal_2_$__cuda_sm20_div_rn_f64_full,@function
        .size           $__internal_2_$__cuda_sm20_div_rn_f64_full,(.L_x_61 - $__internal_2_$__cuda_sm20_div_rn_f64_full)
$__internal_2_$__cuda_sm20_div_rn_f64_full:
[C---:B------:R-:W-:Y:S01]  /*0640*/  FSETP.GEU.AND P0, PT, |R7|.reuse, 1.469367938527859385e-39, PT ;  /* 0x001000000700780b */ /* 0x040fe20003f0e200 */
[----:B------:R-:W-:Y:S01]  /*0650*/  IMAD.MOV.U32 R10, RZ, RZ, 0x1 ;  /* 0x00000001ff0a7424 */ /* 0x000fe200078e00ff */
[----:B------:R-:W-:Y:S01]  /*0660*/  LOP3.LUT R2, R7, 0x800fffff, RZ, 0xc0, !PT ;  /* 0x800fffff07027812 */ /* 0x000fe200078ec0ff */
[----:B------:R-:W-:Y:S01]  /*0670*/  IMAD.MOV.U32 R13, RZ, RZ, 0x1ca00000 ;  /* 0x1ca00000ff0d7424 */ /* 0x000fe200078e00ff */
[C---:B------:R-:W-:Y:S01]  /*0680*/  FSETP.GEU.AND P2, PT, |R9|.reuse, 1.469367938527859385e-39, PT ;  /* 0x001000000900780b */ /* 0x040fe20003f4e200 */
[----:B------:R-:W-:Y:S01]  /*0690*/  BSSY.RECONVERGENT B1, `(.L_x_32) ;  /* 0x0000053000017945 */ /* 0x000fe20003800200 */
[----:B------:R-:W-:Y:S01]  /*06a0*/  LOP3.LUT R3, R2, 0x3ff00000, RZ, 0xfc, !PT ;  /* 0x3ff0000002037812 */ /* 0x000fe200078efcff */
[----:B------:R-:W-:Y:S01]  /*06b0*/  IMAD.MOV.U32 R2, RZ, RZ, R6 ;  /* 0x000000ffff027224 */ /* 0x000fe200078e0006 */
[----:B------:R-:W-:-:S05]  /*06c0*/  LOP3.LUT R5, R9, 0x7ff00000, RZ, 0xc0, !PT ;  /* 0x7ff0000009057812 */ /* 0x000fca00078ec0ff */
[----:B------:R-:W-:-:S04]  /*06d0*/  @!P0 DMUL R2, R6, 8.98846567431157953865e+307 ;  /* 0x7fe0000006028828 */ /* 0x000fc80000000000 */
[----:B------:R-:W-:Y:S02]  /*06e0*/  @!P2 LOP3.LUT R18, R7, 0x7ff00000, RZ, 0xc0, !PT ;  /* 0x7ff000000712a812 */ /* 0x000fe400078ec0ff */
[----:B------:R-:W0:Y:S02]  /*06f0*/  MUFU.RCP64H R11, R3 ;  /* 0x00000003000b7308 */ /* 0x000e240000001800 */
[----:B------:R-:W-:Y:S01]  /*0700*/  @!P2 ISETP.GE.U32.AND P3, PT, R5, R18, PT ;  /* 0x000000120500a20c */ /* 0x000fe20003f66070 */
[----:B------:R-:W-:Y:S01]  /*0710*/  @!P2 IMAD.MOV.U32 R18, RZ, RZ, RZ ;  /* 0x000000ffff12a224 */ /* 0x000fe200078e00ff */
[----:B0-----:R-:W-:-:S08]  /*0720*/  DFMA R14, R10, -R2, 1 ;  /* 0x3ff000000a0e742b */ /* 0x001fd00000000802 */
[----:B------:R-:W-:Y:S01]  /*0730*/  DFMA R16, R14, R14, R14 ;  /* 0x0000000e0e10722b */ /* 0x000fe2000000000e */
[----:B------:R-:W-:Y:S02]  /*0740*/  LOP3.LUT R14, R7, 0x7ff00000, RZ, 0xc0, !PT ;  /* 0x7ff00000070e7812 */ /* 0x000fe400078ec0ff */
[----:B------:R-:W-:Y:S02]  /*0750*/  @!P2 SEL R15, R13, 0x63400000, !P3 ;  /* 0x634000000d0fa807 */ /* 0x000fe40005800000 */
[----:B------:R-:W-:-:S03]  /*0760*/  ISETP.GE.U32.AND P1, PT, R5, R14, PT ;  /* 0x0000000e0500720c */ /* 0x000fc60003f26070 */
[----:B------:R-:W-:Y:S01]  /*0770*/  DFMA R16, R10, R16, R10 ;  /* 0x000000100a10722b */ /* 0x000fe2000000000a */
[--C-:B------:R-:W-:Y:S01]  /*0780*/  @!P2 LOP3.LUT R15, R15, 0x80000000, R9.reuse, 0xf8, !PT ;  /* 0x800000000f0fa812 */ /* 0x100fe200078ef809 */
[----:B------:R-:W-:Y:S01]  /*0790*/  IMAD.MOV.U32 R10, RZ, RZ, R8 ;  /* 0x000000ffff0a7224 */ /* 0x000fe200078e0008 */
[----:B------:R-:W-:Y:S02]  /*07a0*/  SEL R11, R13, 0x63400000, !P1 ;  /* 0x634000000d0b7807 */ /* 0x000fe40004800000 */
[----:B------:R-:W-:Y:S02]  /*07b0*/  @!P2 LOP3.LUT R19, R15, 0x100000, RZ, 0xfc, !PT ;  /* 0x001000000f13a812 */ /* 0x000fe400078efcff */
[----:B------:R-:W-:Y:S01]  /*07c0*/  LOP3.LUT R11, R11, 0x800fffff, R9, 0xf8, !PT ;  /* 0x800fffff0b0b7812 */ /* 0x000fe200078ef809 */
[----:B------:R-:W-:-:S05]  /*07d0*/  DFMA R20, R16, -R2, 1 ;  /* 0x3ff000001014742b */ /* 0x000fca0000000802 */
[----:B------:R-:W-:-:S03]  /*07e0*/  @!P2 DFMA R10, R10, 2, -R18 ;  /* 0x400000000a0aa82b */ /* 0x000fc60000000812 */
[----:B------:R-:W-:Y:S01]  /*07f0*/  DFMA R16, R16, R20, R16 ;  /* 0x000000141010722b */ /* 0x000fe20000000010 */
[----:B------:R-:W-:Y:S02]  /*0800*/  IMAD.MOV.U32 R21, RZ, RZ, R5 ;  /* 0x000000ffff157224 */ /* 0x000fe400078e0005 */
[----:B------:R-:W-:Y:S01]  /*0810*/  IMAD.MOV.U32 R20, RZ, RZ, R14 ;  /* 0x000000ffff147224 */ /* 0x000fe200078e000e */
[----:B------:R-:W-:-:S03]  /*0820*/  @!P0 LOP3.LUT R20, R3, 0x7ff00000, RZ, 0xc0, !PT ;  /* 0x7ff0000003148812 */ /* 0x000fc600078ec0ff */
[----:B------:R-:W-:Y:S01]  /*0830*/  @!P2 LOP3.LUT R21, R11, 0x7ff00000, RZ, 0xc0, !PT ;  /* 0x7ff000000b15a812 */ /* 0x000fe200078ec0ff */
[----:B------:R-:W-:Y:S01]  /*0840*/  DMUL R18, R16, R10 ;  /* 0x0000000a10127228 */ /* 0x000fe20000000000 */
[----:B------:R-:W-:-:S03]  /*0850*/  VIADD R23, R20, 0xffffffff ;  /* 0xffffffff14177836 */ /* 0x000fc60000000000 */
[----:B------:R-:W-:-:S04]  /*0860*/  VIADD R22, R21, 0xffffffff ;  /* 0xffffffff15167836 */ /* 0x000fc80000000000 */
[----:B------:R-:W-:Y:S01]  /*0870*/  DFMA R14, R18, -R2, R10 ;  /* 0x80000002120e722b */ /* 0x000fe2000000000a */
[----:B------:R-:W-:-:S04]  /*0880*/  ISETP.GT.U32.AND P0, PT, R22, 0x7feffffe, PT ;  /* 0x7feffffe1600780c */ /* 0x000fc80003f04070 */
[----:B------:R-:W-:-:S03]  /*0890*/  ISETP.GT.U32.OR P0, PT, R23, 0x7feffffe, P0 ;  /* 0x7feffffe1700780c */ /* 0x000fc60000704470 */
[----:B------:R-:W-:-:S10]  /*08a0*/  DFMA R14, R16, R14, R18 ;  /* 0x0000000e100e722b */ /* 0x000fd40000000012 */
[----:B------:R-:W-:Y:S05]  /*08b0*/  @P0 BRA `(.L_x_33) ;  /* 0x00000000006c0947 */ /* 0x000fea0003800000 */
[----:B------:R-:W-:-:S04]  /*08c0*/  LOP3.LUT R16, R7, 0x7ff00000, RZ, 0xc0, !PT ;  /* 0x7ff0000007107812 */ /* 0x000fc800078ec0ff */
[CC--:B------:R-:W-:Y:S02]  /*08d0*/  VIADDMNMX R8, R5.reuse, -R16.reuse, 0xb9600000, !PT ;  /* 0xb960000005087446 */ /* 0x0c0fe40007800910 */
[----:B------:R-:W-:Y:S02]  /*08e0*/  ISETP.GE.U32.AND P0, PT, R5, R16, PT ;  /* 0x000000100500720c */ /* 0x000fe40003f06070 */
[----:B------:R-:W-:Y:S02]  /*08f0*/  VIMNMX R8, PT, PT, R8, 0x46a00000, PT ;  /* 0x46a0000008087848 */ /* 0x000fe40003fe0100 */
[----:B------:R-:W-:-:S05]  /*0900*/  SEL R5, R13, 0x63400000, !P0 ;  /* 0x634000000d057807 */ /* 0x000fca0004000000 */
[----:B------:R-:W-:Y:S02]  /*0910*/  IMAD.IADD R5, R8, 0x1, -R5 ;  /* 0x0000000108057824 */ /* 0x000fe400078e0a05 */
[----:B------:R-:W-:Y:S02]  /*0920*/  IMAD.MOV.U32 R8, RZ, RZ, RZ ;  /* 0x000000ffff087224 */ /* 0x000fe400078e00ff */
[----:B------:R-:W-:-:S06]  /*0930*/  VIADD R9, R5, 0x7fe00000 ;  /* 0x7fe0000005097836 */ /* 0x000fcc0000000000 */
[----:B------:R-:W-:-:S10]  /*0940*/  DMUL R16, R14, R8 ;  /* 0x000000080e107228 */ /* 0x000fd40000000000 */
[----:B------:R-:W-:-:S13]  /*0950*/  FSETP.GTU.AND P0, PT, |R17|, 1.469367938527859385e-39, PT ;  /* 0x001000001100780b */ /* 0x000fda0003f0c200 */
[----:B------:R-:W-:Y:S05]  /*0960*/  @P0 BRA `(.L_x_34) ;  /* 0x0000000000940947 */ /* 0x000fea0003800000 */
[----:B------:R-:W-:Y:S01]  /*0970*/  DFMA R2, R14, -R2, R10 ;  /* 0x800000020e02722b */ /* 0x000fe2000000000a */
[----:B------:R-:W-:-:S09]  /*0980*/  IMAD.MOV.U32 R8, RZ, RZ, RZ ;  /* 0x000000ffff087224 */ /* 0x000fd200078e00ff */
[C---:B------:R-:W-:Y:S02]  /*0990*/  FSETP.NEU.AND P0, PT, R3.reuse, RZ, PT ;  /* 0x000000ff0300720b */ /* 0x040fe40003f0d000 */
[----:B------:R-:W-:-:S04]  /*09a0*/  LOP3.LUT R7, R3, 0x80000000, R7, 0x48, !PT ;  /* 0x8000000003077812 */ /* 0x000fc800078e4807 */
[----:B------:R-:W-:-:S07]  /*09b0*/  LOP3.LUT R9, R7, R9, RZ, 0xfc, !PT ;  /* 0x0000000907097212 */ /* 0x000fce00078efcff */
[----:B------:R-:W-:Y:S05]  /*09c0*/  @!P0 BRA `(.L_x_34) ;  /* 0x00000000007c8947 */ /* 0x000fea0003800000 */
[----:B------:R-:W-:Y:S01]  /*09d0*/  IMAD.MOV R3, RZ, RZ, -R5 ;  /* 0x000000ffff037224 */ /* 0x000fe200078e0a05 */
[----:B------:R-:W-:Y:S01]  /*09e0*/  DMUL.RP R8, R14, R8 ;  /* 0x000000080e087228 */ /* 0x000fe20000008000 */
[----:B------:R-:W-:-:S06]  /*09f0*/  IMAD.MOV.U32 R2, RZ, RZ, RZ ;  /* 0x000000ffff027224 */ /* 0x000fcc00078e00ff */
[----:B------:R-:W-:-:S03]  /*0a00*/  DFMA R2, R16, -R2, R14 ;  /* 0x800000021002722b */ /* 0x000fc6000000000e */
[----:B------:R-:W-:-:S03]  /*0a10*/  LOP3.LUT R7, R9, R7, RZ, 0x3c, !PT ;  /* 0x0000000709077212 */ /* 0x000fc600078e3cff */
[----:B------:R-:W-:-:S04]  /*0a20*/  IADD3 R2, PT, PT, -R5, -0x43300000, RZ ;  /* 0xbcd0000005027810 */ /* 0x000fc80007ffe1ff */
[----:B------:R-:W-:-:S04]  /*0a30*/  FSETP.NEU.AND P0, PT, |R3|, R2, PT ;  /* 0x000000020300720b */ /* 0x000fc80003f0d200 */
[----:B------:R-:W-:Y:S02]  /*0a40*/  FSEL R16, R8, R16, !P0 ;  /* 0x0000001008107208 */ /* 0x000fe40004000000 */
[----:B------:R-:W-:Y:S01]  /*0a50*/  FSEL R17, R7, R17, !P0 ;  /* 0x0000001107117208 */ /* 0x000fe20004000000 */
[----:B------:R-:W-:Y:S06]  /*0a60*/  BRA `(.L_x_34) ;  /* 0x0000000000547947 */ /* 0x000fec0003800000 */
.L_x_33:
[----:B------:R-:W-:-:S14]  /*0a70*/  DSETP.NAN.AND P0, PT, R8, R8, PT ;  /* 0x000000080800722a */ /* 0x000fdc0003f08000 */
[----:B------:R-:W-:Y:S05]  /*0a80*/  @P0 BRA `(.L_x_35) ;  /* 0x0000000000440947 */ /* 0x000fea0003800000 */
[----:B------:R-:W-:-:S14]  /*0a90*/  DSETP.NAN.AND P0, PT, R6, R6, PT ;  /* 0x000000060600722a */ /* 0x000fdc0003f08000 */
[----:B------:R-:W-:Y:S05]  /*0aa0*/  @P0 BRA `(.L_x_36) ;  /* 0x0000000000300947 */ /* 0x000fea0003800000 */
[----:B------:R-:W-:Y:S01]  /*0ab0*/  ISETP.NE.AND P0, PT, R21, R20, PT ;  /* 0x000000141500720c */ /* 0x000fe20003f05270 */
[----:B------:R-:W-:Y:S02]  /*0ac0*/  IMAD.MOV.U32 R16, RZ, RZ, 0x0 ;  /* 0x00000000ff107424 */ /* 0x000fe400078e00ff */
[----:B------:R-:W-:-:S10]  /*0ad0*/  IMAD.MOV.U32 R17, RZ, RZ, -0x80000 ;  /* 0xfff80000ff117424 */ /* 0x000fd400078e00ff */
[----:B------:R-:W-:Y:S05]  /*0ae0*/  @!P0 BRA `(.L_x_34) ;  /* 0x0000000000348947 */ /* 0x000fea0003800000 */
[----:B------:R-:W-:Y:S02]  /*0af0*/  ISETP.NE.AND P0, PT, R21, 0x7ff00000, PT ;  /* 0x7ff000001500780c */ /* 0x000fe40003f05270 */
[----:B------:R-:W-:Y:S02]  /*0b00*/  LOP3.LUT R17, R9, 0x80000000, R7, 0x48, !PT ;  /* 0x8000000009117812 */ /* 0x000fe400078e4807 */
[----:B------:R-:W-:-:S13]  /*0b10*/  ISETP.EQ.OR P0, PT, R20, RZ, !P0 ;  /* 0x000000ff1400720c */ /* 0x000fda0004702670 */
[----:B------:R-:W-:Y:S01]  /*0b20*/  @P0 LOP3.LUT R2, R17, 0x7ff00000, RZ, 0xfc, !PT ;  /* 0x7ff0000011020812 */ /* 0x000fe200078efcff */
[----:B------:R-:W-:Y:S02]  /*0b30*/  @!P0 IMAD.MOV.U32 R16, RZ, RZ, RZ ;  /* 0x000000ffff108224 */ /* 0x000fe400078e00ff */
[----:B------:R-:W-:Y:S02]  /*0b40*/  @P0 IMAD.MOV.U32 R16, RZ, RZ, RZ ;  /* 0x000000ffff100224 */ /* 0x000fe400078e00ff */
[----:B------:R-:W-:Y:S01]  /*0b50*/  @P0 IMAD.MOV.U32 R17, RZ, RZ, R2 ;  /* 0x000000ffff110224 */ /* 0x000fe200078e0002 */
[----:B------:R-:W-:Y:S06]  /*0b60*/  BRA `(.L_x_34) ;  /* 0x0000000000147947 */ /* 0x000fec0003800000 */
.L_x_36:
[----:B------:R-:W-:Y:S01]  /*0b70*/  LOP3.LUT R17, R7, 0x80000, RZ, 0xfc, !PT ;  /* 0x0008000007117812 */ /* 0x000fe200078efcff */
[----:B------:R-:W-:Y:S01]  /*0b80*/  IMAD.MOV.U32 R16, RZ, RZ, R6 ;  /* 0x000000ffff107224 */ /* 0x000fe200078e0006 */
[----:B------:R-:W-:Y:S06]  /*0b90*/  BRA `(.L_x_34) ;  /* 0x0000000000087947 */ /* 0x000fec0003800000 */
.L_x_35:
[----:B------:R-:W-:Y:S01]  /*0ba0*/  LOP3.LUT R17, R9, 0x80000, RZ, 0xfc, !PT ;  /* 0x0008000009117812 */ /* 0x000fe200078efcff */
[----:B------:R-:W-:-:S07]  /*0bb0*/  IMAD.MOV.U32 R16, RZ, RZ, R8 ;  /* 0x000000ffff107224 */ /* 0x000fce00078e0008 */
.L_x_34:
[----:B------:R-:W-:Y:S05]  /*0bc0*/  BSYNC.RECONVERGENT B1 ;  /* 0x0000000000017941 */ /* 0x000fea0003800200 */
.L_x_32:
[----:B------:R-:W-:Y:S02]  /*0bd0*/  IMAD.MOV.U32 R13, RZ, RZ, 0x0 ;  /* 0x00000000ff0d7424 */ /* 0x000fe400078e00ff */
[----:B------:R-:W-:Y:S02]  /*0be0*/  IMAD.MOV.U32 R2, RZ, RZ, R16 ;  /* 0x000000ffff027224 */ /* 0x000fe400078e0010 */
[----:B------:R-:W-:Y:S01]  /*0bf0*/  IMAD.MOV.U32 R3, RZ, RZ, R17 ;  /* 0x000000ffff037224 */ /* 0x000fe200078e0011 */
[----:B------:R-:W-:Y:S06]  /*0c00*/  RET.REL.NODEC R12 `(_ZN8pygpukit3ops2nn15silu_f64_kernelEPKdPdm) ;  /* 0xfffffff00cfc7950 */ /* 0x000fec0003c3ffff */
.L_x_37:
        /* <DEDUP_REMOVED lines=15> */
.L_x_61:


//--------------------- .text._ZN8pygpukit3ops2nn15silu_f32_kernelEPKfPfm --------------------------
	.section	.text._ZN8pygpukit3ops2nn15silu_f32_kernelEPKfPfm,"ax",@progbits
	.align	128
        .global         _ZN8pygpukit3ops2nn15silu_f32_kernelEPKfPfm
        .type           _ZN8pygpukit3ops2nn15silu_f32_kernelEPKfPfm,@function
        .size           _ZN8pygpukit3ops2nn15silu_f32_kernelEPKfPfm,(.L_x_62 - _ZN8pygpukit3ops2nn15silu_f32_kernelEPKfPfm)
        .other          _ZN8pygpukit3ops2nn15silu_f32_kernelEPKfPfm,@"STO_CUDA_ENTRY STV_DEFAULT"
_ZN8pygpukit3ops2nn15silu_f32_kernelEPKfPfm:
.text._ZN8pygpukit3ops2nn15silu_f32_kernelEPKfPfm:
        /* <DEDUP_REMOVED lines=15> */
[----:B-1----:R-:W2:Y:S01]  /*00f0*/  LDG.E.CONSTANT R0, desc[UR4][R6.64] ;  /* 0x0000000406007981 */ /* 0x002ea2000c1e9900 */
[----:B------:R-:W-:Y:S01]  /*0100*/  IMAD.MOV.U32 R3, RZ, RZ, 0x3bbb989d ;  /* 0x3bbb989dff037424 */ /* 0x000fe200078e00ff */
[----:B------:R-:W-:Y:S01]  /*0110*/  BSSY.RECONVERGENT B0, `(.L_x_38) ;  /* 0x0000015000007945 */ /* 0x000fe20003800200 */
[----:B------:R-:W-:Y:S02]  /*0120*/  IMAD.MOV.U32 R8, RZ, RZ, 0x437c0000 ;  /* 0x437c0000ff087424 */ /* 0x000fe400078e00ff */
[----:B--2---:R-:W-:-:S04]  /*0130*/  FFMA.SAT R3, R0, -R3, 0.5 ;  /* 0x3f00000000037423 */ /* 0x004fc80000002803 */
        /* <DEDUP_REMOVED lines=16> */
[----:B------:R-:W-:Y:S05]  /*0240*/  CALL.REL.NOINC `($__internal_3_$__cuda_sm3x_div_rn_noftz_f32_slowpath) ;  /* 0x00000000001c7944 */ /* 0x000fea0003c00000 */
[----:B------:R-:W-:-:S07]  /*0250*/  IMAD.MOV.U32 R7, RZ, RZ, R0 ;  /* 0x000000ffff077224 */ /* 0x000fce00078e0000 */
.L_x_39:
[----:B------:R-:W-:Y:S05]  /*0260*/  BSYNC.RECONVERGENT B0 ;  /* 0x0000000000007941 */ /* 0x000fea0003800200 */
.L_x_38:
[----:B------:R-:W0:Y:S02]  /*0270*/  LDCU.64 UR6, c[0x0][0x388] ;  /* 0x00007100ff0677ac */ /* 0x000e240008000a00 */
[----:B0-----:R-:W-:-:S04]  /*0280*/  IADD3 R4, P0, PT, R4, UR6, RZ ;  /* 0x0000000604047c10 */ /* 0x001fc8000ff1e0ff */
[----:B------:R-:W-:-:S05]  /*0290*/  IADD3.X R5, PT, PT, R2, UR7, RZ, P0, !PT ;  /* 0x0000000702057c10 */ /* 0x000fca00087fe4ff */
[----:B------:R-:W-:Y:S01]  /*02a0*/  STG.E desc[UR4][R4.64], R7 ;  /* 0x0000000704007986 */ /* 0x000fe2000c101904 */
[----:B------:R-:W-:Y:S05]  /*02b0*/  EXIT ;  /* 0x000000000000794d */ /* 0x000fea0003800000 */
        .weak           $__internal_3_$__cuda_sm3x_div_rn_noftz_f32_slowpath
        .type           $__internal_3_$__cuda_sm3x_div_rn_noftz_f32_slowpath,@function
        .size           $__internal_3_$__cuda_sm3x_div_rn_noftz_f32_slowpath,(.L_x_62 - $__internal_3_$__cuda_sm3x_div_rn_noftz_f32_slowpath)
$__internal_3_$__cuda_sm3x_div_rn_noftz_f32_slowpath:
        /* <DEDUP_REMOVED lines=36> */
.L_x_41:
        /* <DEDUP_REMOVED lines=51> */
.L_x_48:
[----:B------:R-:W-:-:S04]  /*0830*/  LOP3.LUT R0, R0, 0x80000000, RZ, 0xc0, !PT ;  /* 0x8000000000007812 */ /* 0x000fc800078ec0ff */
[----:B------:R-:W-:Y:S01]  /*0840*/  LOP3.LUT R0, R0, 0x7f800000, RZ, 0xfc, !PT ;  /* 0x7f80000000007812 */ /* 0x000fe200078efcff */
[----:B------:R-:W-:Y:S06]  /*0850*/  BRA `(.L_x_49) ;  /* 0x0000000000047947 */ /* 0x000fec0003800000 */
.L_x_47:
[----:B------:R-:W-:-:S07]  /*0860*/  IMAD R0, R5, 0x800000, R0 ;  /* 0x0080000005007824 */ /* 0x000fce00078e0200 */
.L_x_49:
[----:B------:R-:W-:Y:S05]  /*0870*/  BSYNC.RECONVERGENT B2 ;  /* 0x0000000000027941 */ /* 0x000fea0003800200 */
.L_x_46:
[----:B------:R-:W-:Y:S05]  /*0880*/  BRA `(.L_x_50) ;  /* 0x0000000000207947 */ /* 0x000fea0003800000 */
.L_x_45:
[----:B------:R-:W-:-:S04]  /*0890*/  LOP3.LUT R0, R9, 0x80000000, R8, 0x48, !PT ;  /* 0x8000000009007812 */ /* 0x000fc800078e4808 */
[----:B------:R-:W-:Y:S01]  /*08a0*/  LOP3.LUT R0, R0, 0x7f800000, RZ, 0xfc, !PT ;  /* 0x7f80000000007812 */ /* 0x000fe200078efcff */
[----:B------:R-:W-:Y:S06]  /*08b0*/  BRA `(.L_x_50) ;  /* 0x0000000000147947 */ /* 0x000fec0003800000 */
.L_x_44:
[----:B------:R-:W-:Y:S01]  /*08c0*/  LOP3.LUT R0, R9, 0x80000000, R8, 0x48, !PT ;  /* 0x8000000009007812 */ /* 0x000fe200078e4808 */
[----:B------:R-:W-:Y:S06]  /*08d0*/  BRA `(.L_x_50) ;  /* 0x00000000000c7947 */ /* 0x000fec0003800000 */
.L_x_43:
[----:B------:R-:W0:Y:S01]  /*08e0*/  MUFU.RSQ R0, -QNAN ;  /* 0xffc0000000007908 */ /* 0x000e220000001400 */
[----:B------:R-:W-:Y:S05]  /*08f0*/  BRA `(.L_x_50) ;  /* 0x0000000000047947 */ /* 0x000fea0003800000 */
.L_x_42:
[----:B------:R-:W-:-:S07]  /*0900*/  FADD.FTZ R0, R0, R3 ;  /* 0x0000000300007221 */ /* 0x000fce0000010000 */
.L_x_50:
[----:B------:R-:W-:Y:S05]  /*0910*/  BSYNC.RECONVERGENT B1 ;  /* 0x0000000000017941 */ /* 0x000fea0003800200 */
.L_x_40:
[----:B------:R-:W-:-:S04]  /*0920*/  IMAD.MOV.U32 R7, RZ, RZ, 0x0 ;  /* 0x00000000ff077424 */ /* 0x000fc800078e00ff */
[----:B0-----:R-:W-:Y:S05]  /*0930*/  RET.REL.NODEC R6 `(_ZN8pygpukit3ops2nn15silu_f32_kernelEPKfPfm) ;  /* 0xfffffff406b07950 */ /* 0x001fea0003c3ffff */
.L_x_51:
        /* <DEDUP_REMOVED lines=12> */
.L_x_62:


//--------------------- .text._ZN8pygpukit3ops2nn16gelu_bf16_kernelEPK13__nv_bfloat16PS2_m --------------------------
	.section	.text._ZN8pygpukit3ops2nn16gelu_bf16_kernelEPK13__nv_bfloat16PS2_m,"ax",@progbits
	.align	128
        .global         _ZN8pygpukit3ops2nn16gelu_bf16_kernelEPK13__nv_bfloat16PS2_m
        .type           _ZN8pygpukit3ops2nn16gelu_bf16_kernelEPK13__nv_bfloat16PS2_m,@function
        .size           _ZN8pygpukit3ops2nn16gelu_bf16_kernelEPK13__nv_bfloat16PS2_m,(.L_x_67 - _ZN8pygpukit3ops2nn16gelu_bf16_kernelEPK13__nv_bfloat16PS2_m)
        .other          _ZN8pygpukit3ops2nn16gelu_bf16_kernelEPK13__nv_bfloat16PS2_m,@"STO_CUDA_ENTRY STV_DEFAULT"
_ZN8pygpukit3ops2nn16gelu_bf16_kernelEPK13__nv_bfloat16PS2_m:
.text._ZN8pygpukit3ops2nn16gelu_bf16_kernelEPK13__nv_bfloat16PS2_m:
        /* <DEDUP_REMOVED lines=9> */
[----:B------:R-:W0:Y:S01]  /*0090*/  LDCU.128 UR8, c[0x0][0x380] ;  /* 0x00007000ff0877ac */ /* 0x000e220008000c00 */
[----:B------:R-:W-:Y:S02]  /*00a0*/  SHF.L.U32 R10, R2, 0x1, RZ ;  /* 0x00000001020a7819 */ /* 0x000fe400000006ff */
[----:B------:R-:W-:Y:S01]  /*00b0*/  SHF.R.U32.HI R2, RZ, 0x1f, R2 ;  /* 0x0000001fff027819 */ /* 0x000fe20000011602 */
[----:B------:R-:W1:Y:S01]  /*00c0*/  LDCU.64 UR4, c[0x0][0x358] ;  /* 0x00006b00ff0477ac */ /* 0x000e620008000a00 */
[----:B0-----:R-:W-:-:S04]  /*00d0*/  IADD3 R4, P0, PT, R10, UR8, RZ ;  /* 0x000000080a047c10 */ /* 0x001fc8000ff1e0ff */
[----:B------:R-:W-:-:S05]  /*00e0*/  IADD3.X R5, PT, PT, R2, UR9, RZ, P0, !PT ;  /* 0x0000000902057c10 */ /* 0x000fca00087fe4ff */
[----:B-1----:R-:W2:Y:S01]  /*00f0*/  LDG.E.U16.CONSTANT R4, desc[UR4][R4.64] ;  /* 0x0000000404047981 */ /* 0x002ea2000c1e9500 */
[----:B------:R-:W-:Y:S01]  /*0100*/  HFMA2 R8, -RZ, RZ, 1.125, -9232 ;  /* 0x3c80f082ff087431 */ /* 0x000fe200000001ff */
[----:B--2---:R-:W-:Y:S02]  /*0110*/  SHF.L.U32 R3, R4, 0x10, RZ ;  /* 0x0000001004037819 */ /* 0x004fe400000006ff */
[----:B------:R-:W-:-:S03]  /*0120*/  MOV R4, 0x3f800000 ;  /* 0x3f80000000047802 */ /* 0x000fc60000000f00 */
[----:B------:R-:W-:-:S04]  /*0130*/  FMUL R0, R3, R3 ;  /* 0x0000000303007220 */ /* 0x000fc80000400000 */
[----:B------:R-:W-:-:S04]  /*0140*/  FMUL R0, R3, R0 ;  /* 0x0000000003007220 */ /* 0x000fc80000400000 */
[----:B------:R-:W-:Y:S01]  /*0150*/  FFMA R0, R0, 0.044714998453855514526, R3 ;  /* 0x3d37271300007823 */ /* 0x000fe20000000003 */
[----:B------:R-:W-:-:S03]  /*0160*/  FMUL R3, R3, 0.5 ;  /* 0x3f00000003037820 */ /* 0x000fc60000400000 */
[----:B------:R-:W-:-:S04]  /*0170*/  FMUL R6, R0, 0.79788458347320556641 ;  /* 0x3f4c422a00067820 */ /* 0x000fc80000400000 */
[C---:B------:R-:W-:Y:S01]  /*0180*/  FMUL R0, |R6|.reuse, 2.8853900432586669922 ;  /* 0x4038aa3b06007820 */ /* 0x040fe20000400200 */
[C---:B------:R-:W-:Y:S01]  /*0190*/  FMUL R9, R6.reuse, R6 ;  /* 0x0000000606097220 */ /* 0x040fe20000400000 */
[C---:B------:R-:W-:Y:S02]  /*01a0*/  FSETP.GE.AND P1, PT, |R6|.reuse, 0.60000002384185791016, PT ;  /* 0x3f19999a0600780b */ /* 0x040fe40003f26200 */
[----:B------:R-:W-:Y:S01]  /*01b0*/  FSETP.GE.AND P0, PT, |R6|, 9.010913848876953125, PT ;  /* 0x41102cb40600780b */ /* 0x000fe20003f06200 */
[C---:B------:R-:W-:Y:S01]  /*01c0*/  FFMA R8, R9.reuse, R8, -0.052303962409496307373 ;  /* 0xbd563cae09087423 */ /* 0x040fe20000000008 */
[----:B------:R-:W0:Y:S03]  /*01d0*/  MUFU.EX2 R0, R0 ;  /* 0x0000000000007308 */ /* 0x000e260000000800 */
[----:B------:R-:W-:Y:S01]  /*01e0*/  FFMA R8, R9, R8, 0.1331529766321182251 ;  /* 0x3e08594109087423 */ /* 0x000fe20000000008 */
[----:B0-----:R-:W-:-:S03]  /*01f0*/  FADD R7, R0, 1 ;  /* 0x3f80000000077421 */ /* 0x001fc60000000000 */
[----:B------:R-:W-:-:S04]  /*0200*/  FFMA R0, R9, R8, -0.33332768082618713379 ;  /* 0xbeaaa9ed09007423 */ /* 0x000fc80000000008 */
[----:B------:R-:W-:Y:S01]  /*0210*/  FFMA R9, R9, R0, RZ ;  /* 0x0000000009097223 */ /* 0x000fe200000000ff */
[----:B------:R-:W0:Y:S02]  /*0220*/  MUFU.RCP R7, R7 ;  /* 0x0000000700077308 */ /* 0x000e240000001000 */
[----:B0-----:R-:W-:-:S05]  /*0230*/  FFMA R4, R7, -2, R4 ;  /* 0xc000000007047823 */ /* 0x001fca0000000004 */
[----:B------:R-:W-:Y:S02]  /*0240*/  FSEL R5, R4, 1, !P0 ;  /* 0x3f80000004057808 */ /* 0x000fe40004000000 */
[----:B------:R-:W-:Y:S02]  /*0250*/  IADD3 R4, P0, PT, R10, UR10, RZ ;  /* 0x0000000a0a047c10 */ /* 0x000fe4000ff1e0ff */
[--C-:B------:R-:W-:Y:S01]  /*0260*/  LOP3.LUT R5, R5, 0x80000000, R6.reuse, 0xb8, !PT ;  /* 0x8000000005057812 */ /* 0x100fe200078eb806 */
[----:B------:R-:W-:-:S04]  /*0270*/  @!P1 FFMA R5, R6, R9, R6 ;  /* 0x0000000906059223 */ /* 0x000fc80000000006 */
[----:B------:R-:W-:Y:S01]  /*0280*/  FADD R0, R5, 1 ;  /* 0x3f80000005007421 */ /* 0x000fe20000000000 */
[----:B------:R-:W-:-:S03]  /*0290*/  IADD3.X R5, PT, PT, R2, UR11, RZ, P0, !PT ;  /* 0x0000000b02057c10 */ /* 0x000fc600087fe4ff */
[----:B------:R-:W-:-:S05]  /*02a0*/  FMUL R0, R3, R0 ;  /* 0x0000000003007220 */ /* 0x000fca0000400000 */
[----:B------:R-:W-:-:S05]  /*02b0*/  F2FP.BF16.F32.PACK_AB R0, RZ, R0 ;  /* 0x00000000ff00723e */ /* 0x000fca00000010ff */
[----:B------:R-:W-:Y:S01]  /*02c0*/  STG.E.U16 desc[UR4][R4.64], R0 ;  /* 0x0000000004007986 */ /* 0x000fe2000c101504 */
[----:B------:R-:W-:Y:S05]  /*02d0*/  EXIT ;  /* 0x000000000000794d */ /* 0x000fea0003800000 */
.L_x_52:
        /* <DEDUP_REMOVED lines=10> */
.L_x_67:


//--------------------- .text._ZN8pygpukit3ops2nn15gelu_f16_kernelEPK6__halfPS2_m --------------------------
	.section	.text._ZN8pygpukit3ops2nn15gelu_f16_kernelEPK6__halfPS2_m,"ax",@progbits
	.align	128
        .global         _ZN8pygpukit3ops2nn15gelu_f16_kernelEPK6__halfPS2_m
        .type           _ZN8pygpukit3ops2nn15gelu_f16_kernelEPK6__halfPS2_m,@function
        .size           _ZN8pygpukit3ops2nn15gelu_f16_kernelEPK6__halfPS2_m,(.L_x_68 - _ZN8pygpukit3ops2nn15gelu_f16_kernelEPK6__halfPS2_m)
        .other          _ZN8pygpukit3ops2nn15gelu_f16_kernelEPK6__halfPS2_m,@"STO_CUDA_ENTRY STV_DEFAULT"
_ZN8pygpukit3ops2nn15gelu_f16_kernelEPK6__halfPS2_m:
.text._ZN8pygpukit3ops2nn15gelu_f16_kernelEPK6__halfPS2_m:
        /* <DEDUP_REMOVED lines=16> */
[----:B------:R-:W-:Y:S02]  /*0100*/  HFMA2 R8, -RZ, RZ, 1.125, -9232 ;  /* 0x3c80f082ff087431 */ /* 0x000fe400000001ff */
[----:B--2---:R-:W-:Y:S01]  /*0110*/  HADD2.F32 R3, -RZ, R4.H0_H0 ;  /* 0x20000004ff037230 */ /* 0x004fe20000004100 */
[----:B------:R-:W-:-:S04]  /*0120*/  MOV R4, 0x3f800000 ;  /* 0x3f80000000047802 */ /* 0x000fc80000000f00 */
        /* <DEDUP_REMOVED lines=24> */
[----:B------:R-:W-:-:S05]  /*02b0*/  F2FP.F16.F32.PACK_AB R0, RZ, R0 ;  /* 0x00000000ff00723e */ /* 0x000fca00000000ff */
[----:B------:R-:W-:Y:S01]  /*02c0*/  STG.E.U16 desc[UR4][R4.64], R0 ;  /* 0x0000000004007986 */ /* 0x000fe2000c101504 */
[----:B------:R-:W-:Y:S05]  /*02d0*/  EXIT ;  /* 0x000000000000794d */ /* 0x000fea0003800000 */
.L_x_53:
        /* <DEDUP_REMOVED lines=10> */
.L_x_68:


//--------------------- .text._ZN8pygpukit3ops2nn15gelu_f64_kernelEPKdPdm --------------------------
	.section	.text._ZN8pygpukit3ops2nn15gelu_f64_kernelEPKdPdm,"ax",@progbits
	.align	128
        .global         _ZN8pygpukit3ops2nn15gelu_f64_kernelEPKdPdm
        .type           _ZN8pygpukit3ops2nn15gelu_f64_kernelEPKdPdm,@function
        .size           _ZN8pygpukit3ops2nn15gelu_f64_kernelEPKdPdm,(.L_x_69 - _ZN8pygpukit3ops2nn15gelu_f64_kernelEPKdPdm)
        .other          _ZN8pygpukit3ops2nn15gelu_f64_kernelEPKdPdm,@"STO_CUDA_ENTRY STV_DEFAULT"
_ZN8pygpukit3ops2nn15gelu_f64_kernelEPKdPdm:
.text._ZN8pygpukit3ops2nn15gelu_f64_kernelEPKdPdm:
        /* <DEDUP_REMOVED lines=16> */
[----:B------:R-:W-:Y:S01]  /*0100*/  UMOV UR6, 0x6d4801f7 ;  /* 0x6d4801f700067882 */ /* 0x000fe20000000000 */
[----:B------:R-:W-:Y:S01]  /*0110*/  UMOV UR7, 0x3fa6e4e2 ;  /* 0x3fa6e4e200077882 */ /* 0x000fe20000000000 */
[----:B------:R-:W-:Y:S01]  /*0120*/  BSSY.RECONVERGENT B0, `(.L_x_54) ;  /* 0x0000069000007945 */ /* 0x000fe20003800200 */
[----:B--2---:R-:W-:-:S08]  /*0130*/  DMUL R6, R2, R2 ;  /* 0x0000000202067228 */ /* 0x004fd00000000000 */
[----:B------:R-:W-:-:S08]  /*0140*/  DMUL R6, R2, R6 ;  /* 0x0000000602067228 */ /* 0x000fd00000000000 */
[----:B------:R-:W-:Y:S01]  /*0150*/  DFMA R6, R6, UR6, R2 ;  /* 0x0000000606067c2b */ /* 0x000fe20008000002 */
[----:B------:R-:W-:Y:S01]  /*0160*/  UMOV UR6, 0x33d43651 ;  /* 0x33d4365100067882 */ /* 0x000fe20000000000 */
[----:B------:R-:W-:-:S06]  /*0170*/  UMOV UR7, 0x3fe98845 ;  /* 0x3fe9884500077882 */ /* 0x000fcc0000000000 */
[----:B------:R-:W-:Y:S01]  /*0180*/  DMUL R6, R6, UR6 ;  /* 0x0000000606067c28 */ /* 0x000fe20008000000 */
[----:B------:R-:W-:Y:S01]  /*0190*/  UMOV UR6, 0x24dd2f1a ;  /* 0x24dd2f1a00067882 */ /* 0x000fe20000000000 */
[----:B------:R-:W-:-:S08]  /*01a0*/  UMOV UR7, 0x3fe4f922 ;  /* 0x3fe4f92200077882 */ /* 0x000fd00000000000 */
[----:B------:R-:W-:Y:S01]  /*01b0*/  LOP3.LUT R9, R7, 0x7fffffff, RZ, 0xc0, !PT ;  /* 0x7fffffff07097812 */ /* 0x000fe200078ec0ff */
[----:B------:R-:W-:-:S06]  /*01c0*/  IMAD.MOV.U32 R8, RZ, RZ, R6 ;  /* 0x000000ffff087224 */ /* 0x000fcc00078e0006 */
[----:B------:R-:W-:-:S14]  /*01d0*/  DSETP.GE.AND P0, PT, R8, UR6, PT ;  /* 0x0000000608007e2a */ /* 0x000fdc000bf06000 */
[----:B------:R-:W-:Y:S05]  /*01e0*/  @!P0 BRA `(.L_x_55) ;  /* 0x0000000000e48947 */ /* 0x000fea0003800000 */
[----:B------:R-:W-:Y:S01]  /*01f0*/  DADD R12, R8, R8 ;  /* 0x00000000080c7229 */ /* 0x000fe20000000008 */
[----:B------:R-:W-:Y:S01]  /*0200*/  UMOV UR6, 0xfefa39ef ;  /* 0xfefa39ef00067882 */ /* 0x000fe20000000000 */
[----:B------:R-:W-:Y:S01]  /*0210*/  UMOV UR7, 0x3fe62e42 ;  /* 0x3fe62e4200077882 */ /* 0x000fe20000000000 */
[----:B------:R-:W-:Y:S01]  /*0220*/  IMAD.MOV.U32 R14, RZ, RZ, -0x7649667 ;  /* 0xf89b6999ff0e7424 */ /* 0x000fe200078e00ff */
[----:B------:R-:W-:Y:S01]  /*0230*/  ISETP.GT.U32.AND P0, PT, R9, 0x40330fc1, PT ;  /* 0x40330fc10900780c */ /* 0x000fe20003f04070 */
[----:B------:R-:W-:Y:S01]  /*0240*/  IMAD.MOV.U32 R15, RZ, RZ, 0x3e928a27 ;  /* 0x3e928a27ff0f7424 */ /* 0x000fe200078e00ff */
[----:B------:R-:W0:Y:S02]  /*0250*/  F2F.F32.F64 R5, R12 ;  /* 0x0000000c00057310 */ /* 0x000e240000301000 */
[----:B0-----:R-:W-:-:S06]  /*0260*/  FMUL R5, R5, 1.4426950216293334961 ;  /* 0x3fb8aa3b05057820 */ /* 0x001fcc0000400000 */
[----:B------:R-:W0:Y:S08]  /*0270*/  FRND R5, R5 ;  /* 0x0000000500057307 */ /* 0x000e300000201000 */
[----:B0-----:R0:W1:Y:S08]  /*0280*/  F2F.F64.F32 R10, R5 ;  /* 0x00000005000a7310 */ /* 0x0010700000201800 */
[----:B0-----:R-:W0:Y:S01]  /*0290*/  MUFU.EX2 R5, R5 ;  /* 0x0000000500057308 */ /* 0x001e220000000800 */
[----:B-1----:R-:W-:Y:S01]  /*02a0*/  DFMA R10, R10, -UR6, R12 ;  /* 0x800000060a0a7c2b */ /* 0x002fe2000800000c */
[----:B------:R-:W-:Y:S01]  /*02b0*/  UMOV UR6, 0xa4741b81 ;  /* 0xa4741b8100067882 */ /* 0x000fe20000000000 */
[----:B------:R-:W-:-:S06]  /*02c0*/  UMOV UR7, 0x3e5ae904 ;  /* 0x3e5ae90400077882 */ /* 0x000fcc0000000000 */
[C---:B------:R-:W-:Y:S01]  /*02d0*/  DFMA R14, R10.reuse, UR6, R14 ;  /* 0x000000060a0e7c2b */ /* 0x040fe2000800000e */
[----:B------:R-:W-:Y:S01]  /*02e0*/  UMOV UR6, 0x15ff7e07 ;  /* 0x15ff7e0700067882 */ /* 0x000fe20000000000 */
[----:B------:R-:W-:Y:S01]  /*02f0*/  UMOV UR7, 0x3ec71de7 ;  /* 0x3ec71de700077882 */ /* 0x000fe20000000000 */
[----:B0-----:R-:W0:Y:S05]  /*0300*/  F2F.F64.F32 R12, R5 ;  /* 0x00000005000c7310 */ /* 0x001e2a0000201800 */
[----:B------:R-:W-:Y:S01]  /*0310*/  DFMA R14, R10, R14, UR6 ;  /* 0x000000060a0e7e2b */ /* 0x000fe2000800000e */
[----:B------:R-:W-:Y:S01]  /*0320*/  UMOV UR6, 0x6b0ac45a ;  /* 0x6b0ac45a00067882 */ /* 0x000fe20000000000 */
[----:B------:R-:W-:-:S06]  /*0330*/  UMOV UR7, 0x3efa019a ;  /* 0x3efa019a00077882 */ /* 0x000fcc0000000000 */
[----:B------:R-:W-:Y:S01]  /*0340*/  DFMA R14, R10, R14, UR6 ;  /* 0x000000060a0e7e2b */ /* 0x000fe2000800000e */
[----:B------:R-:W-:Y:S01]  /*0350*/  UMOV UR6, 0x17eed94f ;  /* 0x17eed94f00067882 */ /* 0x000fe20000000000 */
[----:B------:R-:W-:Y:S01]  /*0360*/  UMOV UR7, 0x3f2a01a0 ;  /* 0x3f2a01a000077882 */ /* 0x000fe20000000000 */
[----:B0-----:R-:W-:-:S05]  /*0370*/  DADD R16, -R12, 1 ;  /* 0x3ff000000c107429 */ /* 0x001fca0000000100 */
        /* <DEDUP_REMOVED lines=16> */
[----:B------:R-:W-:-:S08]  /*0480*/  DMUL R14, R10, R14 ;  /* 0x0000000e0a0e7228 */ /* 0x000fd00000000000 */
[----:B------:R-:W-:Y:S01]  /*0490*/  DFMA R14, R10, R14, R10 ;  /* 0x0000000e0a0e722b */ /* 0x000fe2000000000a */
[----:B------:R-:W-:-:S07]  /*04a0*/  IMAD.MOV.U32 R10, RZ, RZ, RZ ;  /* 0x000000ffff0a7224 */ /* 0x000fce00078e00ff */
[----:B------:R-:W-:-:S08]  /*04b0*/  DFMA R14, -R14, R12, R16 ;  /* 0x0000000c0e0e722b */ /* 0x000fd00000000110 */
[----:B------:R-:W-:-:S06]  /*04c0*/  DADD R14, -R14, 2 ;  /* 0x400000000e0e7429 */ /* 0x000fcc0000000100 */
[----:B------:R-:W0:Y:S02]  /*04d0*/  MUFU.RCP64H R11, R15 ;  /* 0x0000000f000b7308 */ /* 0x000e240000001800 */
[----:B0-----:R-:W-:-:S08]  /*04e0*/  DFMA R12, -R14, R10, 1 ;  /* 0x3ff000000e0c742b */ /* 0x001fd0000000010a */
[----:B------:R-:W-:-:S08]  /*04f0*/  DFMA R12, R12, R12, R12 ;  /* 0x0000000c0c0c722b */ /* 0x000fd0000000000c */
[----:B------:R-:W-:Y:S01]  /*0500*/  DFMA R12, R10, R12, R10 ;  /* 0x0000000c0a0c722b */ /* 0x000fe2000000000a */
[----:B------:R-:W-:Y:S02]  /*0510*/  IMAD.MOV.U32 R10, RZ, RZ, 0x0 ;  /* 0x00000000ff0a7424 */ /* 0x000fe400078e00ff */
[----:B------:R-:W-:-:S06]  /*0520*/  IMAD.MOV.U32 R11, RZ, RZ, 0x40000000 ;  /* 0x40000000ff0b7424 */ /* 0x000fcc00078e00ff */
[----:B------:R-:W-:-:S10]  /*0530*/  DFMA R12, R12, -R10, 1 ;  /* 0x3ff000000c0c742b */ /* 0x000fd4000000080a */
[----:B------:R-:W-:Y:S02]  /*0540*/  FSEL R5, R13, 1.875, !P0 ;  /* 0x3ff000000d057808 */ /* 0x000fe40004000000 */
[----:B------:R-:W-:Y:S02]  /*0550*/  FSEL R6, R12, RZ, !P0 ;  /* 0x000000ff0c067208 */ /* 0x000fe40004000000 */
[----:B------:R-:W-:Y:S01]  /*0560*/  LOP3.LUT R7, R5, 0x80000000, R7, 0xb8, !PT ;  /* 0x8000000005077812 */ /* 0x000fe200078eb807 */
[----:B------:R-:W-:Y:S06]  /*0570*/  BRA `(.L_x_56) ;  /* 0x00000000008c7947 */ /* 0x000fec0003800000 */
.L_x_55:
[----:B------:R-:W-:Y:S01]  /*0580*/  DMUL R8, R6, R6 ;  /* 0x0000000606087228 */ /* 0x000fe20000000000 */
[----:B------:R-:W-:Y:S01]  /*0590*/  IMAD.MOV.U32 R10, RZ, RZ, 0x420afc3d ;  /* 0x420afc3dff0a7424 */ /* 0x000fe200078e00ff */
[----:B------:R-:W-:Y:S01]  /*05a0*/  UMOV UR6, 0xe2f5e964 ;  /* 0xe2f5e96400067882 */ /* 0x000fe20000000000 */
[----:B------:R-:W-:Y:S01]  /*05b0*/  IMAD.MOV.U32 R11, RZ, RZ, 0x3f14359f ;  /* 0x3f14359fff0b7424 */ /* 0x000fe200078e00ff */
[----:B------:R-:W-:-:S05]  /*05c0*/  UMOV UR7, 0x3ef0bc46 ;  /* 0x3ef0bc4600077882 */ /* 0x000fca0000000000 */
[----:B------:R-:W-:Y:S01]  /*05d0*/  DFMA R10, R8, -UR6, R10 ;  /* 0x80000006080a7c2b */ /* 0x000fe2000800000a */
[----:B------:R-:W-:Y:S01]  /*05e0*/  UMOV UR6, 0x728c5d84 ;  /* 0x728c5d8400067882 */ /* 0x000fe20000000000 */
[----:B------:R-:W-:-:S06]  /*05f0*/  UMOV UR7, 0x3f2df9f0 ;  /* 0x3f2df9f000077882 */ /* 0x000fcc0000000000 */
[----:B------:R-:W-:Y:S01]  /*0600*/  DFMA R10, R8, R10, -UR6 ;  /* 0x80000006080a7e2b */ /* 0x000fe2000800000a */
[----:B------:R-:W-:Y:S01]  /*0610*/  UMOV UR6, 0xcec4f033 ;  /* 0xcec4f03300067882 */ /* 0x000fe20000000000 */
[----:B------:R-:W-:-:S06]  /*0620*/  UMOV UR7, 0x3f4337d1 ;  /* 0x3f4337d100077882 */ /* 0x000fcc0000000000 */
[----:B------:R-:W-:Y:S01]  /*0630*/  DFMA R10, R8, R10, UR6 ;  /* 0x00000006080a7e2b */ /* 0x000fe2000800000a */
        /* <DEDUP_REMOVED lines=20> */
[----:B------:R-:W-:-:S08]  /*0780*/  DFMA R10, R8, R10, -UR6 ;  /* 0x80000006080a7e2b */ /* 0x000fd0000800000a */
[----:B------:R-:W-:-:S08]  /*0790*/  DFMA R10, R8, R10, RZ ;  /* 0x0000000a080a722b */ /* 0x000fd000000000ff */
[----:B------:R-:W-:-:S11]  /*07a0*/  DFMA R6, R6, R10, R6 ;  /* 0x0000000a0606722b */ /* 0x000fd60000000006 */
.L_x_56:
[----:B------:R-:W-:Y:S05]  /*07b0*/  BSYNC.RECONVERGENT B0 ;  /* 0x0000000000007941 */ /* 0x000fea0003800200 */
.L_x_54:
[----:B------:R-:W0:Y:S01]  /*07c0*/  LDCU.64 UR6, c[0x0][0x388] ;  /* 0x00007100ff0677ac */ /* 0x000e220008000a00 */
[----:B------:R-:W-:Y:S02]  /*07d0*/  DADD R6, R6, 1 ;  /* 0x3ff0000006067429 */ /* 0x000fe40000000000 */
[----:B------:R-:W-:-:S08]  /*07e0*/  DMUL R2, R2, 0.5 ;  /* 0x3fe0000002027828 */ /* 0x000fd00000000000 */
[----:B------:R-:W-:Y:S01]  /*07f0*/  DMUL R2, R6, R2 ;  /* 0x0000000206027228 */ /* 0x000fe20000000000 */
[----:B0-----:R-:W-:-:S04]  /*0800*/  IADD3 R8, P0, PT, R0, UR6, RZ ;  /* 0x0000000600087c10 */ /* 0x001fc8000ff1e0ff */
[----:B------:R-:W-:-:S05]  /*0810*/  IADD3.X R9, PT, PT, R4, UR7, RZ, P0, !PT ;  /* 0x0000000704097c10 */ /* 0x000fca00087fe4ff */
[----:B------:R-:W-:Y:S01]  /*0820*/  STG.E.64 desc[UR4][R8.64], R2 ;  /* 0x0000000208007986 */ /* 0x000fe2000c101b04 */
[----:B------:R-:W-:Y:S05]  /*0830*/  EXIT ;  /* 0x000000000000794d */ /* 0x000fea0003800000 */
.L_x_57:
        /* <DEDUP_REMOVED lines=12> */
.L_x_69:


//--------------------- .text._ZN8pygpukit3ops2nn15gelu_f32_kernelEPKfPfm --------------------------
	.section	.text._ZN8pygpukit3ops2nn15gelu_f32_kernelEPKfPfm,"ax",@progbits
	.align	128
        .global         _ZN8pygpukit3ops2nn15gelu_f32_kernelEPKfPfm
        .type           _ZN8pygpukit3ops2nn15gelu_f32_kernelEPKfPfm,@function
        .size           _ZN8pygpukit3ops2nn15gelu_f32_kernelEPKfPfm,(.L_x_70 - _ZN8pygpukit3ops2nn15gelu_f32_kernelEPKfPfm)
        .other          _ZN8pygpukit3ops2nn15gelu_f32_kernelEPKfPfm,@"STO_CUDA_ENTRY STV_DEFAULT"
_ZN8pygpukit3ops2nn15gelu_f32_kernelEPKfPfm:
.text._ZN8pygpukit3ops2nn15gelu_f32_kernelEPKfPfm:
        /* <DEDUP_REMOVED lines=14> */
[----:B------:R-:W-:-:S06]  /*00e0*/  IADD3.X R3, PT, PT, R10, UR9, RZ, P0, !PT ;  /* 0x000000090a037c10 */ /* 0x000fcc00087fe4ff */
[----:B-1----:R0:W2:Y:S01]  /*00f0*/  LDG.E.CONSTANT R3, desc[UR4][R2.64] ;  /* 0x0000000402037981 */ /* 0x0020a2000c1e9900 */
[----:B------:R-:W-:Y:S01]  /*0100*/  HFMA2 R6, -RZ, RZ, 1.125, -9232 ;  /* 0x3c80f082ff067431 */ /* 0x000fe200000001ff */
[----:B0-----:R-:W-:Y:S01]  /*0110*/  MOV R2, 0x3f800000 ;  /* 0x3f80000000027802 */ /* 0x001fe20000000f00 */
[----:B--2---:R-:W-:-:S04]  /*0120*/  FMUL R0, R3, R3 ;  /* 0x0000000303007220 */ /* 0x004fc80000400000 */
[----:B------:R-:W-:-:S04]  /*0130*/  FMUL R0, R3, R0 ;  /* 0x0000000003007220 */ /* 0x000fc80000400000 */
[----:B------:R-:W-:-:S04]  /*0140*/  FFMA R0, R0, 0.044714998453855514526, R3 ;  /* 0x3d37271300007823 */ /* 0x000fc80000000003 */
        /* <DEDUP_REMOVED lines=11> */
[----:B------:R-:W0:Y:S01]  /*0200*/  MUFU.RCP R5, R5 ;  /* 0x0000000500057308 */ /* 0x000e220000001000 */
[----:B------:R-:W-:Y:S01]  /*0210*/  FMUL R0, R3, 0.5 ;  /* 0x3f00000003007820 */ /* 0x000fe20000400000 */
[----:B0-----:R-:W-:-:S05]  /*0220*/  FFMA R2, R5, -2, R2 ;  /* 0xc000000005027823 */ /* 0x001fca0000000002 */
[----:B------:R-:W-:Y:S02]  /*0230*/  FSEL R7, R2, 1, !P0 ;  /* 0x3f80000002077808 */ /* 0x000fe40004000000 */
[----:B------:R-:W-:Y:S02]  /*0240*/  IADD3 R2, P0, PT, R8, UR10, RZ ;  /* 0x0000000a08027c10 */ /* 0x000fe4000ff1e0ff */
[--C-:B------:R-:W-:Y:S01]  /*0250*/  LOP3.LUT R7, R7, 0x80000000, R4.reuse, 0xb8, !PT ;  /* 0x8000000007077812 */ /* 0x100fe200078eb804 */
[----:B------:R-:W-:Y:S01]  /*0260*/  @!P1 FFMA R7, R4, R9, R4 ;  /* 0x0000000904079223 */ /* 0x000fe20000000004 */
[----:B------:R-:W-:-:S03]  /*0270*/  IADD3.X R3, PT, PT, R10, UR11, RZ, P0, !PT ;  /* 0x0000000b0a037c10 */ /* 0x000fc600087fe4ff */
[----:B------:R-:W-:-:S04]  /*0280*/  FADD R7, R7, 1 ;  /* 0x3f80000007077421 */ /* 0x000fc80000000000 */
[----:B------:R-:W-:-:S05]  /*0290*/  FMUL R7, R0, R7 ;  /* 0x0000000700077220 */ /* 0x000fca0000400000 */
[----:B------:R-:W-:Y:S01]  /*02a0*/  STG.E desc[UR4][R2.64], R7 ;  /* 0x0000000702007986 */ /* 0x000fe2000c101904 */
[----:B------:R-:W-:Y:S05]  /*02b0*/  EXIT ;  /* 0x000000000000794d */ /* 0x000fea0003800000 */
.L_x_58:
        /* <DEDUP_REMOVED lines=12> */
.L_x_70:


//--------------------- .nv.shared.reserved.0     --------------------------
	.section	.nv.shared.reserved.0,"aw",@nobits
	.weak		__nv_reservedSMEM_offset_0_alias
	.size		__nv_reservedSMEM_offset_0_alias, 0, 64
	.other		__nv_reservedSMEM_offset_0_alias,@"STO_CUDA_RESERVED_SHARED STV_DEFAULT"
__nv_reservedSMEM_offset_0_alias:
	.zero		0
	.zero		64


//--------------------- .nv.constant0._ZN8pygpukit3ops2nn16silu_bf16_kernelEPK13__nv_bfloat16PS2_m --------------------------
	.section	.nv.constant0._ZN8pygpukit3ops2nn16silu_bf16_kernelEPK13__nv_bfloat16PS2_m,"a",@progbits
	.sectionflags	@""
	.align	4
.nv.constant0._ZN8pygpukit3ops2nn16silu_bf16_kernelEPK13__nv_bfloat16PS2_m:
	.zero		920


//--------------------- .nv.constant0._ZN8pygpukit3ops2nn15silu_f16_kernelEPK6__halfPS2_m --------------------------
	.section	.nv.constant0._ZN8pygpukit3ops2nn15silu_f16_kernelEPK6__halfPS2_m,"a",@progbits
	.sectionflags	@""
	.align	4
.nv.constant0._ZN8pygpukit3ops2nn15silu_f16_kernelEPK6__halfPS2_m:
	.zero		920


//--------------------- .nv.constant0._ZN8pygpukit3ops2nn15silu_f64_kernelEPKdPdm --------------------------
	.section	.nv.constant0._ZN8pygpukit3ops2nn15silu_f64_kernelEPKdPdm,"a",@progbits
	.sectionflags	@""
	.align	4
.nv.constant0._ZN8pygpukit3ops2nn15silu_f64_kernelEPKdPdm:
	.zero		920


//--------------------- .nv.constant0._ZN8pygpukit3ops2nn15silu_f32_kernelEPKfPfm --------------------------
	.section	.nv.constant0._ZN8pygpukit3ops2nn15silu_f32_kernelEPKfPfm,"a",@progbits
	.sectionflags	@""
	.align	4
.nv.constant0._ZN8pygpukit3ops2nn15silu_f32_kernelEPKfPfm:
	.zero		920


//--------------------- .nv.constant0._ZN8pygpukit3ops2nn16gelu_bf16_kernelEPK13__nv_bfloat16PS2_m --------------------------
	.section	.nv.constant0._ZN8pygpukit3ops2nn16gelu_bf16_kernelEPK13__nv_bfloat16PS2_m,"a",@progbits
	.sectionflags	@""
	.align	4
.nv.constant0._ZN8pygpukit3ops2nn16gelu_bf16_kernelEPK13__nv_bfloat16PS2_m:
	.zero		920


//--------------------- .nv.constant0._ZN8pygpukit3ops2nn15gelu_f16_kernelEPK6__halfPS2_m --------------------------
	.section	.nv.constant0._ZN8pygpukit3ops2nn15gelu_f16_kernelEPK6__halfPS2_m,"a",@progbits
	.sectionflags	@""
	.align	4
.nv.constant0._ZN8pygpukit3ops2nn15gelu_f16_kernelEPK6__halfPS2_m:
	.zero		920


//--------------------- .nv.constant0._ZN8pygpukit3ops2nn15gelu_f64_kernelEPKdPdm --------------------------
	.section	.nv.constant0._ZN8pygpukit3ops2nn15gelu_f64_kernelEPKdPdm,"a",@progbits
	.sectionflags	@""
	.align	4
.nv.constant0._ZN8pygpukit3ops2nn15gelu_f64_kernelEPKdPdm:
	.zero		920


//--------------------- .nv.constant0._ZN8pygpukit3ops2nn15gelu_f32_kernelEPKfPfm --------------------------
	.section	.nv.constant0._ZN8pygpukit3ops2nn15gelu_f32_kernelEPKfPfm,"a",@progbits
	.sectionflags	@""
	.align	4
.nv.constant0._ZN8pygpukit3ops2nn15gelu_f32_kernelEPKfPfm:
	.zero		920


//--------------------- SYMBOLS --------------------------

	.type		.nv.reservedSmem.offset0,@object
	.size		.nv.reservedSmem.offset0,0x4
